// auto-generated by cutlass_sweep.gemm — config: {"arch": "sm_90", "cluster_m": 1, "cluster_n": 1, "dtype": "int8", "dtype_b": "int8", "layout": "nt", "stages": 4, "tile_k": 128, "tile_m": 256, "tile_n": 128}
#include "cutlass/cutlass.h"
#include "cutlass/gemm/collective/collective_builder.hpp"
#include "cutlass/gemm/device/gemm_universal_adapter.h"
#include "cutlass/gemm/kernel/gemm_universal.hpp"
#include "cutlass/epilogue/collective/collective_builder.hpp"

using ElemA = int8_t;
using ElemB = int8_t;
using ElemCD = int8_t;
using Acc  = int32_t;
using TileShape    = cute::Shape<cute::_256, cute::_128, cute::_128>;
using ClusterShape = cute::Shape<cute::_1, cute::_1, cute::_1>;

using CollectiveEpilogue = typename cutlass::epilogue::collective::CollectiveBuilder<
    cutlass::arch::Sm90, cutlass::arch::OpClassTensorOp,
    TileShape, ClusterShape,
    cutlass::epilogue::collective::EpilogueTileAuto,
    Acc, Acc,
    ElemCD, cutlass::layout::RowMajor, 128 / cutlass::sizeof_bits<ElemCD>::value,
    ElemCD, cutlass::layout::RowMajor, 128 / cutlass::sizeof_bits<ElemCD>::value,
    cutlass::epilogue::collective::EpilogueScheduleAuto
  >::CollectiveOp;

using CollectiveMainloop = typename cutlass::gemm::collective::CollectiveBuilder<
    cutlass::arch::Sm90, cutlass::arch::OpClassTensorOp,
    ElemA, cutlass::layout::RowMajor, 128 / cutlass::sizeof_bits<ElemA>::value,
    ElemB, cutlass::layout::ColumnMajor, 128 / cutlass::sizeof_bits<ElemB>::value,
    Acc,
    TileShape, ClusterShape,
    cutlass::gemm::collective::StageCount<4>,
    cutlass::gemm::collective::KernelScheduleAuto
  >::CollectiveOp;

using GemmKernel = cutlass::gemm::kernel::GemmUniversal<
    cute::Shape<int,int,int,int>,
    CollectiveMainloop,
    CollectiveEpilogue
>;
using Gemm = cutlass::gemm::device::GemmUniversalAdapter<GemmKernel>;

// Force the device kernel symbol into the cubin without needing a host main.
auto* _anchor = &cutlass::device_kernel<GemmKernel>;


// ===== COMPILED SASS (sm_90a) =====

	.target	sm_90a

	.elftype	@"ET_EXEC"


//--------------------- .note.nv.tkinfo           --------------------------
	.section	.note.nv.tkinfo,"",@"SHT_NOTE"
	.sectionflags	@"SHF_NOTE_NV_TKINFO"
	.tkinfo
        /*0018*/ 	.word	0x00000002
        /*0030*/ 	.string	""
        /*0030*/ 	.string	"ptxas"
        /*0030*/ 	.string	"Cuda compilation tools, release 13.0, V13.0.88"
        /*0030*/ 	.string	"Build cuda_13.0.r13.0/compiler.36424714_0"
        /*0030*/ 	.string	"-arch sm_90a -m 64 "



//--------------------- .note.nv.cuinfo           --------------------------
	.section	.note.nv.cuinfo,"",@"SHT_NOTE"
	.sectionflags	@"SHF_NOTE_NV_CUINFO"
        /*0018*/ 	.short	0x0002
        /*001a*/ 	.short	0x005a
        /*001c*/ 	.short	0x0082
	.zero		2


//--------------------- .nv.info                  --------------------------
	.section	.nv.info,"",@"SHT_CUDA_INFO"
	.align	4


	//----- nvinfo : EIATTR_REGCOUNT
	.align		4
        /*0000*/ 	.byte	0x04, 0x2f
        /*0002*/ 	.short	(.L_15 - .L_14)
	.align		4
.L_14:
        /*0004*/ 	.word	index@(_ZN7cutlass13device_kernelINS_4gemm6kernel13GemmUniversalIN4cute5tupleIJiiiiEEENS1_10collective13CollectiveMmaINS1_34MainloopSm90TmaGmmaWarpSpecializedILi4ENS5_IJNS4_1CILi1EEESB_SB_EEENS1_35KernelTmaWarpSpecializedCooperativeEEENS5_IJNSA_ILi256EEENSA_ILi128EEESG_EEEaNS5_IJlSB_lEEEaSI_NS4_8TiledMMAINS4_8MMA_AtomIJNS4_4SM904GMMA27MMA_64x128x32_S32S8S8_SS_TNEEEENS4_6LayoutINS5_IJNSA_ILi2EEESB_SB_EEENS5_IJSB_NSA_ILi0EEESS_EEEEENS5_IJNS4_10UnderscoreESV_SV_EEEEENS4_13SM90_TMA_LOADENS4_14ComposedLayoutINS4_7SwizzleILi3ELi4ELi3EEENS4_18smem_ptr_flag_bitsILi8EEENSP_INS5_IJNSA_ILi8EEESG_EEENS5_IJSG_SB_EEEEEEEvNS4_8identityESY_S18_vS19_EENS_8epilogue10collective6detail29Sm90TmaWarpSpecializedAdapterINS1C_15DefaultEpilogueIaSI_SI_NS1B_6thread17LinearCombinationIaLi1EiiLNS1G_9ScaleType4KindE0ELNS_15FloatRoundStyleE2EaEENS1_15EpilogueDefaultEEEEEvvEEEEvNT_6ParamsE)
        /*0008*/ 	.word	0x000000a8


	//----- nvinfo : EIATTR_FRAME_SIZE
	.align		4
.L_15:
        /*000c*/ 	.byte	0x04, 0x11
        /*000e*/ 	.short	(.L_17 - .L_16)
	.align		4
.L_16:
        /*0010*/ 	.word	index@(_ZN7cutlass13device_kernelINS_4gemm6kernel13GemmUniversalIN4cute5tupleIJiiiiEEENS1_10collective13CollectiveMmaINS1_34MainloopSm90TmaGmmaWarpSpecializedILi4ENS5_IJNS4_1CILi1EEESB_SB_EEENS1_35KernelTmaWarpSpecializedCooperativeEEENS5_IJNSA_ILi256EEENSA_ILi128EEESG_EEEaNS5_IJlSB_lEEEaSI_NS4_8TiledMMAINS4_8MMA_AtomIJNS4_4SM904GMMA27MMA_64x128x32_S32S8S8_SS_TNEEEENS4_6LayoutINS5_IJNSA_ILi2EEESB_SB_EEENS5_IJSB_NSA_ILi0EEESS_EEEEENS5_IJNS4_10UnderscoreESV_SV_EEEEENS4_13SM90_TMA_LOADENS4_14ComposedLayoutINS4_7SwizzleILi3ELi4ELi3EEENS4_18smem_ptr_flag_bitsILi8EEENSP_INS5_IJNSA_ILi8EEESG_EEENS5_IJSG_SB_EEEEEEEvNS4_8identityESY_S18_vS19_EENS_8epilogue10collective6detail29Sm90TmaWarpSpecializedAdapterINS1C_15DefaultEpilogueIaSI_SI_NS1B_6thread17LinearCombinationIaLi1EiiLNS1G_9ScaleType4KindE0ELNS_15FloatRoundStyleE2EaEENS1_15EpilogueDefaultEEEEEvvEEEEvNT_6ParamsE)
        /*0014*/ 	.word	0x00000000


	//----- nvinfo : EIATTR_MIN_STACK_SIZE
	.align		4
.L_17:
        /*0018*/ 	.byte	0x04, 0x12
        /*001a*/ 	.short	(.L_19 - .L_18)
	.align		4
.L_18:
        /*001c*/ 	.word	index@(_ZN7cutlass13device_kernelINS_4gemm6kernel13GemmUniversalIN4cute5tupleIJiiiiEEENS1_10collective13CollectiveMmaINS1_34MainloopSm90TmaGmmaWarpSpecializedILi4ENS5_IJNS4_1CILi1EEESB_SB_EEENS1_35KernelTmaWarpSpecializedCooperativeEEENS5_IJNSA_ILi256EEENSA_ILi128EEESG_EEEaNS5_IJlSB_lEEEaSI_NS4_8TiledMMAINS4_8MMA_AtomIJNS4_4SM904GMMA27MMA_64x128x32_S32S8S8_SS_TNEEEENS4_6LayoutINS5_IJNSA_ILi2EEESB_SB_EEENS5_IJSB_NSA_ILi0EEESS_EEEEENS5_IJNS4_10UnderscoreESV_SV_EEEEENS4_13SM90_TMA_LOADENS4_14ComposedLayoutINS4_7SwizzleILi3ELi4ELi3EEENS4_18smem_ptr_flag_bitsILi8EEENSP_INS5_IJNSA_ILi8EEESG_EEENS5_IJSG_SB_EEEEEEEvNS4_8identityESY_S18_vS19_EENS_8epilogue10collective6detail29Sm90TmaWarpSpecializedAdapterINS1C_15DefaultEpilogueIaSI_SI_NS1B_6thread17LinearCombinationIaLi1EiiLNS1G_9ScaleType4KindE0ELNS_15FloatRoundStyleE2EaEENS1_15EpilogueDefaultEEEEEvvEEEEvNT_6ParamsE)
        /*0020*/ 	.word	0x00000000
.L_19:


//--------------------- .nv.compat                --------------------------
	.section	.nv.compat,"",@"SHT_CUDA_COMPAT_INFO"
	.align	4
        /*0000*/ 	.byte	0x02, 0x09, 0x01, 0x00, 0x02, 0x02, 0x04, 0x00, 0x02, 0x05, 0x05, 0x00, 0x03, 0x07, 0x01, 0x01
        /*0010*/ 	.byte	0x02, 0x03, 0x01, 0x00, 0x02, 0x06, 0x01, 0x00, 0x04, 0x0b, 0x08, 0x00, 0x00, 0x00, 0x00, 0x00
        /*0020*/ 	.byte	0x00, 0x00, 0x00, 0x00


//--------------------- .nv.info._ZN7cutlass13device_kernelINS_4gemm6kernel13GemmUniversalIN4cute5tupleIJiiiiEEENS1_10collective13CollectiveMmaINS1_34MainloopSm90TmaGmmaWarpSpecializedILi4ENS5_IJNS4_1CILi1EEESB_SB_EEENS1_35KernelTmaWarpSpecializedCooperativeEEENS5_IJNSA_ILi256EEENSA_ILi128EEESG_EEEaNS5_IJlSB_lEEEaSI_NS4_8TiledMMAINS4_8MMA_AtomIJNS4_4SM904GMMA27MMA_64x128x32_S32S8S8_SS_TNEEEENS4_6LayoutINS5_IJNSA_ILi2EEESB_SB_EEENS5_IJSB_NSA_ILi0EEESS_EEEEENS5_IJNS4_10UnderscoreESV_SV_EEEEENS4_13SM90_TMA_LOADENS4_14ComposedLayoutINS4_7SwizzleILi3ELi4ELi3EEENS4_18smem_ptr_flag_bitsILi8EEENSP_INS5_IJNSA_ILi8EEESG_EEENS5_IJSG_SB_EEEEEEEvNS4_8identityESY_S18_vS19_EENS_8epilogue10collective6detail29Sm90TmaWarpSpecializedAdapterINS1C_15DefaultEpilogueIaSI_SI_NS1B_6thread17LinearCombinationIaLi1EiiLNS1G_9ScaleType4KindE0ELNS_15FloatRoundStyleE2EaEENS1_15EpilogueDefaultEEEEEvvEEEEvNT_6ParamsE --------------------------
	.section	.nv.info._ZN7cutlass13device_kernelINS_4gemm6kernel13GemmUniversalIN4cute5tupleIJiiiiEEENS1_10collective13CollectiveMmaINS1_34MainloopSm90TmaGmmaWarpSpecializedILi4ENS5_IJNS4_1CILi1EEESB_SB_EEENS1_35KernelTmaWarpSpecializedCooperativeEEENS5_IJNSA_ILi256EEENSA_ILi128EEESG_EEEaNS5_IJlSB_lEEEaSI_NS4_8TiledMMAINS4_8MMA_AtomIJNS4_4SM904GMMA27MMA_64x128x32_S32S8S8_SS_TNEEEENS4_6LayoutINS5_IJNSA_ILi2EEESB_SB_EEENS5_IJSB_NSA_ILi0EEESS_EEEEENS5_IJNS4_10UnderscoreESV_SV_EEEEENS4_13SM90_TMA_LOADENS4_14ComposedLayoutINS4_7SwizzleILi3ELi4ELi3EEENS4_18smem_ptr_flag_bitsILi8EEENSP_INS5_IJNSA_ILi8EEESG_EEENS5_IJSG_SB_EEEEEEEvNS4_8identityESY_S18_vS19_EENS_8epilogue10collective6detail29Sm90TmaWarpSpecializedAdapterINS1C_15DefaultEpilogueIaSI_SI_NS1B_6thread17LinearCombinationIaLi1EiiLNS1G_9ScaleType4KindE0ELNS_15FloatRoundStyleE2EaEENS1_15EpilogueDefaultEEEEEvvEEEEvNT_6ParamsE,"",@"SHT_CUDA_INFO"
	.sectionflags	@""
	.align	4


	//----- nvinfo : EIATTR_CUDA_API_VERSION
	.align		4
        /*0000*/ 	.byte	0x04, 0x37
        /*0002*/ 	.short	(.L_21 - .L_20)
.L_20:
        /*0004*/ 	.word	0x00000082


	//----- nvinfo : EIATTR_KPARAM_INFO
	.align		4
.L_21:
        /*0008*/ 	.byte	0x04, 0x17
        /*000a*/ 	.short	(.L_23 - .L_22)
.L_22:
        /*000c*/ 	.word	0x00000000
        /*0010*/ 	.short	0x0000
        /*0012*/ 	.short	0x0070
        /*0014*/ 	.byte	0x00, 0xf0, 0x01, 0x10


	//----- nvinfo : EIATTR_SPARSE_MMA_MASK
	.align		4
.L_23:
        /*0018*/ 	.byte	0x03, 0x50
        /*001a*/ 	.short	0x0000


	//----- nvinfo : EIATTR_MAXREG_COUNT
	.align		4
        /*001c*/ 	.byte	0x03, 0x1b
        /*001e*/ 	.short	0x00a8


	//----- nvinfo : EIATTR_NUM_BARRIERS
	.align		4
        /*0020*/ 	.byte	0x02, 0x4c
        /*0022*/ 	.byte	0x01
	.zero		1


	//----- nvinfo : EIATTR_EXTERNS
	.align		4
        /*0024*/ 	.byte	0x04, 0x0f
        /*0026*/ 	.short	(.L_25 - .L_24)


	//   ....[0]....
	.align		4
.L_24:
        /*0028*/ 	.word	index@(__assertfail)


	//----- nvinfo : EIATTR_MERCURY_ISA_VERSION
	.align		4
.L_25:
        /*002c*/ 	.byte	0x03, 0x5f
        /*002e*/ 	.short	0x0101


	//----- nvinfo : EIATTR_INT_WARP_WIDE_INSTR_OFFSETS
	.align		4
        /*0030*/ 	.byte	0x04, 0x31
        /*0032*/ 	.short	(.L_27 - .L_26)


	//   ....[0]....
.L_26:
        /*0034*/ 	.word	0x000003b0


	//   ....[1]....
        /*0038*/ 	.word	0x000003e0


	//   ....[2]....
        /*003c*/ 	.word	0x000004c0


	//----- nvinfo : EIATTR_COOP_GROUP_MASK_REGIDS
	.align		4
.L_27:
        /*0040*/ 	.byte	0x04, 0x29
        /*0042*/ 	.short	(.L_29 - .L_28)


	//   ....[0]....
.L_28:
        /*0044*/ 	.word	0xffffffff


	//   ....[1]....
        /*0048*/ 	.word	0xffffffff


	//   ....[2]....
        /*004c*/ 	.word	0xffffffff


	//   ....[3]....
        /*0050*/ 	.word	0xffffffff


	//   ....[4]....
        /*0054*/ 	.word	0xffffffff


	//----- nvinfo : EIATTR_COOP_GROUP_INSTR_OFFSETS
	.align		4
.L_29:
        /*0058*/ 	.byte	0x04, 0x28
        /*005a*/ 	.short	(.L_31 - .L_30)


	//   ....[0]....
.L_30:
        /*005c*/ 	.word	0x00000060


	//   ....[1]....
        /*0060*/ 	.word	0x00000070


	//   ....[2]....
        /*0064*/ 	.word	0x00000130


	//   ....[3]....
        /*0068*/ 	.word	0x000002c0


	//   ....[4]....
        /*006c*/ 	.word	0x00000f70


	//----- nvinfo : EIATTR_REG_RECONFIG
	.align		4
.L_31:
        /*0070*/ 	.byte	0x01, 0x54
	.zero		2


	//----- nvinfo : EIATTR_SYSCALL_OFFSETS
	.align		4
        /*0074*/ 	.byte	0x04, 0x46
        /*0076*/ 	.short	(.L_33 - .L_32)


	//   ....[0]....
.L_32:
        /*0078*/ 	.word	0x00001140


	//----- nvinfo : EIATTR_MBARRIER_INSTR_OFFSETS
	.align		4
.L_33:
        /*007c*/ 	.byte	0x04, 0x39
        /*007e*/ 	.short	(.L_35 - .L_34)


	//   ....[0]....
.L_34:
        /*0080*/ 	.word	0x00000230
        /*0084*/ 	.word	0x000000ff
        /*0088*/ 	.word	0x00000000
        /*008c*/ 	.short	0x0100
        /*008e*/ 	.byte	0x08
	.zero		1


	//   ....[1]....
        /*0090*/ 	.word	0x00000240
        /*0094*/ 	.word	0x000000ff
        /*0098*/ 	.word	0x00000020
        /*009c*/ 	.short	0x0100
        /*009e*/ 	.byte	0x08
	.zero		1


	//   ....[2]....
        /*00a0*/ 	.word	0x00000250
        /*00a4*/ 	.word	0x000000ff
        /*00a8*/ 	.word	0x00000008
        /*00ac*/ 	.short	0x0100
        /*00ae*/ 	.byte	0x08
	.zero		1


	//   ....[3]....
        /*00b0*/ 	.word	0x00000260
        /*00b4*/ 	.word	0x000000ff
        /*00b8*/ 	.word	0x00000028
        /*00bc*/ 	.short	0x0100
        /*00be*/ 	.byte	0x08
	.zero		1


	//   ....[4]....
        /*00c0*/ 	.word	0x00000270
        /*00c4*/ 	.word	0x000000ff
        /*00c8*/ 	.word	0x00000010
        /*00cc*/ 	.short	0x0100
        /*00ce*/ 	.byte	0x08
	.zero		1


	//   ....[5]....
        /*00d0*/ 	.word	0x00000280
        /*00d4*/ 	.word	0x000000ff
        /*00d8*/ 	.word	0x00000030
        /*00dc*/ 	.short	0x0100
        /*00de*/ 	.byte	0x08
	.zero		1


	//   ....[6]....
        /*00e0*/ 	.word	0x00000290
        /*00e4*/ 	.word	0x000000ff
        /*00e8*/ 	.word	0x00000018
        /*00ec*/ 	.short	0x0100
        /*00ee*/ 	.byte	0x08
	.zero		1


	//   ....[7]....
        /*00f0*/ 	.word	0x000002a0
        /*00f4*/ 	.word	0x000000ff
        /*00f8*/ 	.word	0x00000038
        /*00fc*/ 	.short	0x0100
        /*00fe*/ 	.byte	0x08
	.zero		1


	//   ....[8]....
        /*0100*/ 	.word	0x00000530
        /*0104*/ 	.word	0x000000ff
        /*0108*/ 	.word	0x00000050
        /*010c*/ 	.short	0x0100
        /*010e*/ 	.byte	0x06
	.zero		1


	//   ....[9]....
        /*0110*/ 	.word	0x00000590
        /*0114*/ 	.word	0x000000ff
        /*0118*/ 	.word	0x00000058
        /*011c*/ 	.short	0x0100
        /*011e*/ 	.byte	0x06
	.zero		1


	//   ....[10]....
        /*0120*/ 	.word	0x00001210
        /*0124*/ 	.word	0x00000003
        /*0128*/ 	.word	0x00000000
        /*012c*/ 	.short	0x010a
        /*012e*/ 	.byte	0x3f
	.zero		1


	//   ....[11]....
        /*0130*/ 	.word	0x00001250
        /*0134*/ 	.word	0x00000003
        /*0138*/ 	.word	0x00000000
        /*013c*/ 	.short	0x010a
        /*013e*/ 	.byte	0x3f
	.zero		1


	//   ....[12]....
        /*0140*/ 	.word	0x00001750
        /*0144*/ 	.word	0x00000005
        /*0148*/ 	.word	0x00000000
        /*014c*/ 	.short	0x010a
        /*014e*/ 	.byte	0x3f
	.zero		1


	//   ....[13]....
        /*0150*/ 	.word	0x00001790
        /*0154*/ 	.word	0x00000005
        /*0158*/ 	.word	0x00000000
        /*015c*/ 	.short	0x010a
        /*015e*/ 	.byte	0x3f
	.zero		1


	//   ....[14]....
        /*0160*/ 	.word	0x00001b30
        /*0164*/ 	.word	0x00000004
        /*0168*/ 	.word	0x00000000
        /*016c*/ 	.short	0x0101
        /*016e*/ 	.byte	0x3f
	.zero		1


	//   ....[15]....
        /*0170*/ 	.word	0x00001cf0
        /*0174*/ 	.word	0x00000000
        /*0178*/ 	.word	0x00000000
        /*017c*/ 	.short	0x0101
        /*017e*/ 	.byte	0x3f
	.zero		1


	//   ....[16]....
        /*0180*/ 	.word	0x000093d0
        /*0184*/ 	.word	0x0000000c
        /*0188*/ 	.word	0x00000020
        /*018c*/ 	.short	0x010a
        /*018e*/ 	.byte	0x3f
	.zero		1


	//   ....[17]....
        /*0190*/ 	.word	0x00009790
        /*0194*/ 	.word	0x00000005
        /*0198*/ 	.word	0x00000058
        /*019c*/ 	.short	0x0101
        /*019e*/ 	.byte	0x3f
	.zero		1


	//   ....[18]....
        /*01a0*/ 	.word	0x00009e90
        /*01a4*/ 	.word	0x00000007
        /*01a8*/ 	.word	0x00000000
        /*01ac*/ 	.short	0x010a
        /*01ae*/ 	.byte	0x3f
	.zero		1


	//   ....[19]....
        /*01b0*/ 	.word	0x00009f10
        /*01b4*/ 	.word	0x00000006
        /*01b8*/ 	.word	0x00000000
        /*01bc*/ 	.short	0x010a
        /*01be*/ 	.byte	0x3f
	.zero		1


	//   ....[20]....
        /*01c0*/ 	.word	0x00009fa0
        /*01c4*/ 	.word	0x00000007
        /*01c8*/ 	.word	0x00000000
        /*01cc*/ 	.short	0x010a
        /*01ce*/ 	.byte	0x3f
	.zero		1


	//   ....[21]....
        /*01d0*/ 	.word	0x0000a030
        /*01d4*/ 	.word	0x00000005
        /*01d8*/ 	.word	0x00000000
        /*01dc*/ 	.short	0x010a
        /*01de*/ 	.byte	0x3f
	.zero		1


	//   ....[22]....
        /*01e0*/ 	.word	0x0000a090
        /*01e4*/ 	.word	0x00000003
        /*01e8*/ 	.word	0x00000000
        /*01ec*/ 	.short	0x010a
        /*01ee*/ 	.byte	0x3f
	.zero		1


	//   ....[23]....
        /*01f0*/ 	.word	0x0000a0e0
        /*01f4*/ 	.word	0x00000005
        /*01f8*/ 	.word	0x00000000
        /*01fc*/ 	.short	0x010a
        /*01fe*/ 	.byte	0x3f
	.zero		1


	//   ....[24]....
        /*0200*/ 	.word	0x0000a1b0
        /*0204*/ 	.word	0x0000000c
        /*0208*/ 	.word	0x00000020
        /*020c*/ 	.short	0x010a
        /*020e*/ 	.byte	0x3f
	.zero		1


	//   ....[25]....
        /*0210*/ 	.word	0x0000a280
        /*0214*/ 	.word	0x00000007
        /*0218*/ 	.word	0x00000000
        /*021c*/ 	.short	0x010a
        /*021e*/ 	.byte	0x3f
	.zero		1


	//   ....[26]....
        /*0220*/ 	.word	0x0000a2d0
        /*0224*/ 	.word	0x00000006
        /*0228*/ 	.word	0x00000000
        /*022c*/ 	.short	0x010a
        /*022e*/ 	.byte	0x3f
	.zero		1


	//   ....[27]....
        /*0230*/ 	.word	0x0000a320
        /*0234*/ 	.word	0x00000007
        /*0238*/ 	.word	0x00000000
        /*023c*/ 	.short	0x010a
        /*023e*/ 	.byte	0x3f
	.zero		1


	//----- nvinfo : EIATTR_NUM_MBARRIERS
	.align		4
.L_35:
        /*0240*/ 	.byte	0x03, 0x38
        /*0242*/ 	.short	0x000a


	//----- nvinfo : EIATTR_EXIT_INSTR_OFFSETS
	.align		4
        /*0244*/ 	.byte	0x04, 0x1c
        /*0246*/ 	.short	(.L_37 - .L_36)


	//   ....[0]....
.L_36:
        /*0248*/ 	.word	0x000005e0


	//   ....[1]....
        /*024c*/ 	.word	0x00000eb0


	//   ....[2]....
        /*0250*/ 	.word	0x00008a40


	//   ....[3]....
        /*0254*/ 	.word	0x00009070


	//   ....[4]....
        /*0258*/ 	.word	0x0000a080


	//----- nvinfo : EIATTR_MAX_THREADS
	.align		4
.L_37:
        /*025c*/ 	.byte	0x04, 0x05
        /*025e*/ 	.short	(.L_39 - .L_38)
.L_38:
        /*0260*/ 	.word	0x00000180
        /*0264*/ 	.word	0x00000001
        /*0268*/ 	.word	0x00000001


	//----- nvinfo : EIATTR_CRS_STACK_SIZE
	.align		4
.L_39:
        /*026c*/ 	.byte	0x04, 0x1e
        /*026e*/ 	.short	(.L_41 - .L_40)
.L_40:
        /*0270*/ 	.word	0x00000000


	//----- nvinfo : EIATTR_CBANK_PARAM_SIZE
	.align		4
.L_41:
        /*0274*/ 	.byte	0x03, 0x19
        /*0276*/ 	.short	0x0470


	//----- nvinfo : EIATTR_PARAM_CBANK
	.align		4
        /*0278*/ 	.byte	0x04, 0x0a
        /*027a*/ 	.short	(.L_43 - .L_42)
	.align		4
.L_42:
        /*027c*/ 	.word	index@(.nv.constant0._ZN7cutlass13device_kernelINS_4gemm6kernel13GemmUniversalIN4cute5tupleIJiiiiEEENS1_10collective13CollectiveMmaINS1_34MainloopSm90TmaGmmaWarpSpecializedILi4ENS5_IJNS4_1CILi1EEESB_SB_EEENS1_35KernelTmaWarpSpecializedCooperativeEEENS5_IJNSA_ILi256EEENSA_ILi128EEESG_EEEaNS5_IJlSB_lEEEaSI_NS4_8TiledMMAINS4_8MMA_AtomIJNS4_4SM904GMMA27MMA_64x128x32_S32S8S8_SS_TNEEEENS4_6LayoutINS5_IJNSA_ILi2EEESB_SB_EEENS5_IJSB_NSA_ILi0EEESS_EEEEENS5_IJNS4_10UnderscoreESV_SV_EEEEENS4_13SM90_TMA_LOADENS4_14ComposedLayoutINS4_7SwizzleILi3ELi4ELi3EEENS4_18smem_ptr_flag_bitsILi8EEENSP_INS5_IJNSA_ILi8EEESG_EEENS5_IJSG_SB_EEEEEEEvNS4_8identityESY_S18_vS19_EENS_8epilogue10collective6detail29Sm90TmaWarpSpecializedAdapterINS1C_15DefaultEpilogueIaSI_SI_NS1B_6thread17LinearCombinationIaLi1EiiLNS1G_9ScaleType4KindE0ELNS_15FloatRoundStyleE2EaEENS1_15EpilogueDefaultEEEEEvvEEEEvNT_6ParamsE)
        /*0280*/ 	.short	0x0210
        /*0282*/ 	.short	0x0470


	//----- nvinfo : EIATTR_SW_WAR
	.align		4
.L_43:
        /*0284*/ 	.byte	0x04, 0x36
        /*0286*/ 	.short	(.L_45 - .L_44)
.L_44:
        /*0288*/ 	.word	0x00000008
.L_45:


//--------------------- .nv.callgraph             --------------------------
	.section	.nv.callgraph,"",@"SHT_CUDA_CALLGRAPH"
	.align	4
	.sectionentsize	8
	.align		4
        /*0000*/ 	.word	0x00000000
	.align		4
        /*0004*/ 	.word	0xffffffff
	.align		4
        /*0008*/ 	.word	index@(_ZN7cutlass13device_kernelINS_4gemm6kernel13GemmUniversalIN4cute5tupleIJiiiiEEENS1_10collective13CollectiveMmaINS1_34MainloopSm90TmaGmmaWarpSpecializedILi4ENS5_IJNS4_1CILi1EEESB_SB_EEENS1_35KernelTmaWarpSpecializedCooperativeEEENS5_IJNSA_ILi256EEENSA_ILi128EEESG_EEEaNS5_IJlSB_lEEEaSI_NS4_8TiledMMAINS4_8MMA_AtomIJNS4_4SM904GMMA27MMA_64x128x32_S32S8S8_SS_TNEEEENS4_6LayoutINS5_IJNSA_ILi2EEESB_SB_EEENS5_IJSB_NSA_ILi0EEESS_EEEEENS5_IJNS4_10UnderscoreESV_SV_EEEEENS4_13SM90_TMA_LOADENS4_14ComposedLayoutINS4_7SwizzleILi3ELi4ELi3EEENS4_18smem_ptr_flag_bitsILi8EEENSP_INS5_IJNSA_ILi8EEESG_EEENS5_IJSG_SB_EEEEEEEvNS4_8identityESY_S18_vS19_EENS_8epilogue10collective6detail29Sm90TmaWarpSpecializedAdapterINS1C_15DefaultEpilogueIaSI_SI_NS1B_6thread17LinearCombinationIaLi1EiiLNS1G_9ScaleType4KindE0ELNS_15FloatRoundStyleE2EaEENS1_15EpilogueDefaultEEEEEvvEEEEvNT_6ParamsE)
	.align		4
        /*000c*/ 	.word	index@(__assertfail)
	.align		4
        /*0010*/ 	.word	0x00000000
	.align		4
        /*0014*/ 	.word	0xfffffffe
	.align		4
        /*0018*/ 	.word	0x00000000
	.align		4
        /*001c*/ 	.word	0xfffffffd
	.align		4
        /*0020*/ 	.word	0x00000000
	.align		4
        /*0024*/ 	.word	0xfffffffc


//--------------------- .nv.constant4             --------------------------
	.section	.nv.constant4,"a",@progbits
	.align	8
	.align		8
.nv.constant4:
        /*0000*/ 	.dword	__assertfail
	.align		8
        /*0008*/ 	.dword	__unnamed_1
	.align		8
        /*0010*/ 	.dword	_ZN40_INTERNAL_79adec51_4_k_cu_5224855a_305754cuda3std3__45__cpo5beginE
	.align		8
        /*0018*/ 	.dword	_ZN40_INTERNAL_79adec51_4_k_cu_5224855a_305754cuda3std3__45__cpo3endE
	.align		8
        /*0020*/ 	.dword	_ZN40_INTERNAL_79adec51_4_k_cu_5224855a_305754cuda3std3__45__cpo6cbeginE
	.align		8
        /*0028*/ 	.dword	_ZN40_INTERNAL_79adec51_4_k_cu_5224855a_305754cuda3std3__45__cpo4cendE
	.align		8
        /*0030*/ 	.dword	_ZN40_INTERNAL_79adec51_4_k_cu_5224855a_305754cuda3std3__442_GLOBAL__N__79adec51_4_k_cu_5224855a_305756ignoreE
	.align		8
        /*0038*/ 	.dword	_ZN40_INTERNAL_79adec51_4_k_cu_5224855a_305754cuda3std3__419piecewise_constructE
	.align		8
        /*0040*/ 	.dword	_ZN40_INTERNAL_79adec51_4_k_cu_5224855a_305754cuda3std3__48in_placeE
	.align		8
        /*0048*/ 	.dword	_ZN40_INTERNAL_79adec51_4_k_cu_5224855a_305754cuda3std6ranges3__45__cpo4swapE
	.align		8
        /*0050*/ 	.dword	_ZN40_INTERNAL_79adec51_4_k_cu_5224855a_305754cuda3std6ranges3__45__cpo9iter_moveE
	.align		8
        /*0058*/ 	.dword	_ZN40_INTERNAL_79adec51_4_k_cu_5224855a_305754cute7productE
	.align		8
        /*0060*/ 	.dword	_ZN40_INTERNAL_79adec51_4_k_cu_5224855a_305754cute1_E
	.align		8
        /*0068*/ 	.dword	$str$22
	.align		8
        /*0070*/ 	.dword	$str$23


//--------------------- .text._ZN7cutlass13device_kernelINS_4gemm6kernel13GemmUniversalIN4cute5tupleIJiiiiEEENS1_10collective13CollectiveMmaINS1_34MainloopSm90TmaGmmaWarpSpecializedILi4ENS5_IJNS4_1CILi1EEESB_SB_EEENS1_35KernelTmaWarpSpecializedCooperativeEEENS5_IJNSA_ILi256EEENSA_ILi128EEESG_EEEaNS5_IJlSB_lEEEaSI_NS4_8TiledMMAINS4_8MMA_AtomIJNS4_4SM904GMMA27MMA_64x128x32_S32S8S8_SS_TNEEEENS4_6LayoutINS5_IJNSA_ILi2EEESB_SB_EEENS5_IJSB_NSA_ILi0EEESS_EEEEENS5_IJNS4_10UnderscoreESV_SV_EEEEENS4_13SM90_TMA_LOADENS4_14ComposedLayoutINS4_7SwizzleILi3ELi4ELi3EEENS4_18smem_ptr_flag_bitsILi8EEENSP_INS5_IJNSA_ILi8EEESG_EEENS5_IJSG_SB_EEEEEEEvNS4_8identityESY_S18_vS19_EENS_8epilogue10collective6detail29Sm90TmaWarpSpecializedAdapterINS1C_15DefaultEpilogueIaSI_SI_NS1B_6thread17LinearCombinationIaLi1EiiLNS1G_9ScaleType4KindE0ELNS_15FloatRoundStyleE2EaEENS1_15EpilogueDefaultEEEEEvvEEEEvNT_6ParamsE --------------------------
	.section	.text._ZN7cutlass13device_kernelINS_4gemm6kernel13GemmUniversalIN4cute5tupleIJiiiiEEENS1_10collective13CollectiveMmaINS1_34MainloopSm90TmaGmmaWarpSpecializedILi4ENS5_IJNS4_1CILi1EEESB_SB_EEENS1_35KernelTmaWarpSpecializedCooperativeEEENS5_IJNSA_ILi256EEENSA_ILi128EEESG_EEEaNS5_IJlSB_lEEEaSI_NS4_8TiledMMAINS4_8MMA_AtomIJNS4_4SM904GMMA27MMA_64x128x32_S32S8S8_SS_TNEEEENS4_6LayoutINS5_IJNSA_ILi2EEESB_SB_EEENS5_IJSB_NSA_ILi0EEESS_EEEEENS5_IJNS4_10UnderscoreESV_SV_EEEEENS4_13SM90_TMA_LOADENS4_14ComposedLayoutINS4_7SwizzleILi3ELi4ELi3EEENS4_18smem_ptr_flag_bitsILi8EEENSP_INS5_IJNSA_ILi8EEESG_EEENS5_IJSG_SB_EEEEEEEvNS4_8identityESY_S18_vS19_EENS_8epilogue10collective6detail29Sm90TmaWarpSpecializedAdapterINS1C_15DefaultEpilogueIaSI_SI_NS1B_6thread17LinearCombinationIaLi1EiiLNS1G_9ScaleType4KindE0ELNS_15FloatRoundStyleE2EaEENS1_15EpilogueDefaultEEEEEvvEEEEvNT_6ParamsE,"ax",@progbits
	.align	128
.text._ZN7cutlass13device_kernelINS_4gemm6kernel13GemmUniversalIN4cute5tupleIJiiiiEEENS1_10collective13CollectiveMmaINS1_34MainloopSm90TmaGmmaWarpSpecializedILi4ENS5_IJNS4_1CILi1EEESB_SB_EEENS1_35KernelTmaWarpSpecializedCooperativeEEENS5_IJNSA_ILi256EEENSA_ILi128EEESG_EEEaNS5_IJlSB_lEEEaSI_NS4_8TiledMMAINS4_8MMA_AtomIJNS4_4SM904GMMA27MMA_64x128x32_S32S8S8_SS_TNEEEENS4_6LayoutINS5_IJNSA_ILi2EEESB_SB_EEENS5_IJSB_NSA_ILi0EEESS_EEEEENS5_IJNS4_10UnderscoreESV_SV_EEEEENS4_13SM90_TMA_LOADENS4_14ComposedLayoutINS4_7SwizzleILi3ELi4ELi3EEENS4_18smem_ptr_flag_bitsILi8EEENSP_INS5_IJNSA_ILi8EEESG_EEENS5_IJSG_SB_EEEEEEEvNS4_8identityESY_S18_vS19_EENS_8epilogue10collective6detail29Sm90TmaWarpSpecializedAdapterINS1C_15DefaultEpilogueIaSI_SI_NS1B_6thread17LinearCombinationIaLi1EiiLNS1G_9ScaleType4KindE0ELNS_15FloatRoundStyleE2EaEENS1_15EpilogueDefaultEEEEEvvEEEEvNT_6ParamsE:
        .type           _ZN7cutlass13device_kernelINS_4gemm6kernel13GemmUniversalIN4cute5tupleIJiiiiEEENS1_10collective13CollectiveMmaINS1_34MainloopSm90TmaGmmaWarpSpecializedILi4ENS5_IJNS4_1CILi1EEESB_SB_EEENS1_35KernelTmaWarpSpecializedCooperativeEEENS5_IJNSA_ILi256EEENSA_ILi128EEESG_EEEaNS5_IJlSB_lEEEaSI_NS4_8TiledMMAINS4_8MMA_AtomIJNS4_4SM904GMMA27MMA_64x128x32_S32S8S8_SS_TNEEEENS4_6LayoutINS5_IJNSA_ILi2EEESB_SB_EEENS5_IJSB_NSA_ILi0EEESS_EEEEENS5_IJNS4_10UnderscoreESV_SV_EEEEENS4_13SM90_TMA_LOADENS4_14ComposedLayoutINS4_7SwizzleILi3ELi4ELi3EEENS4_18smem_ptr_flag_bitsILi8EEENSP_INS5_IJNSA_ILi8EEESG_EEENS5_IJSG_SB_EEEEEEEvNS4_8identityESY_S18_vS19_EENS_8epilogue10collective6detail29Sm90TmaWarpSpecializedAdapterINS1C_15DefaultEpilogueIaSI_SI_NS1B_6thread17LinearCombinationIaLi1EiiLNS1G_9ScaleType4KindE0ELNS_15FloatRoundStyleE2EaEENS1_15EpilogueDefaultEEEEEvvEEEEvNT_6ParamsE,@function
        .size           _ZN7cutlass13device_kernelINS_4gemm6kernel13GemmUniversalIN4cute5tupleIJiiiiEEENS1_10collective13CollectiveMmaINS1_34MainloopSm90TmaGmmaWarpSpecializedILi4ENS5_IJNS4_1CILi1EEESB_SB_EEENS1_35KernelTmaWarpSpecializedCooperativeEEENS5_IJNSA_ILi256EEENSA_ILi128EEESG_EEEaNS5_IJlSB_lEEEaSI_NS4_8TiledMMAINS4_8MMA_AtomIJNS4_4SM904GMMA27MMA_64x128x32_S32S8S8_SS_TNEEEENS4_6LayoutINS5_IJNSA_ILi2EEESB_SB_EEENS5_IJSB_NSA_ILi0EEESS_EEEEENS5_IJNS4_10UnderscoreESV_SV_EEEEENS4_13SM90_TMA_LOADENS4_14ComposedLayoutINS4_7SwizzleILi3ELi4ELi3EEENS4_18smem_ptr_flag_bitsILi8EEENSP_INS5_IJNSA_ILi8EEESG_EEENS5_IJSG_SB_EEEEEEEvNS4_8identityESY_S18_vS19_EENS_8epilogue10collective6detail29Sm90TmaWarpSpecializedAdapterINS1C_15DefaultEpilogueIaSI_SI_NS1B_6thread17LinearCombinationIaLi1EiiLNS1G_9ScaleType4KindE0ELNS_15FloatRoundStyleE2EaEENS1_15EpilogueDefaultEEEEEvvEEEEvNT_6ParamsE,(.L_x_326 - _ZN7cutlass13device_kernelINS_4gemm6kernel13GemmUniversalIN4cute5tupleIJiiiiEEENS1_10collective13CollectiveMmaINS1_34MainloopSm90TmaGmmaWarpSpecializedILi4ENS5_IJNS4_1CILi1EEESB_SB_EEENS1_35KernelTmaWarpSpecializedCooperativeEEENS5_IJNSA_ILi256EEENSA_ILi128EEESG_EEEaNS5_IJlSB_lEEEaSI_NS4_8TiledMMAINS4_8MMA_AtomIJNS4_4SM904GMMA27MMA_64x128x32_S32S8S8_SS_TNEEEENS4_6LayoutINS5_IJNSA_ILi2EEESB_SB_EEENS5_IJSB_NSA_ILi0EEESS_EEEEENS5_IJNS4_10UnderscoreESV_SV_EEEEENS4_13SM90_TMA_LOADENS4_14ComposedLayoutINS4_7SwizzleILi3ELi4ELi3EEENS4_18smem_ptr_flag_bitsILi8EEENSP_INS5_IJNSA_ILi8EEESG_EEENS5_IJSG_SB_EEEEEEEvNS4_8identityESY_S18_vS19_EENS_8epilogue10collective6detail29Sm90TmaWarpSpecializedAdapterINS1C_15DefaultEpilogueIaSI_SI_NS1B_6thread17LinearCombinationIaLi1EiiLNS1G_9ScaleType4KindE0ELNS_15FloatRoundStyleE2EaEENS1_15EpilogueDefaultEEEEEvvEEEEvNT_6ParamsE)
        .other          _ZN7cutlass13device_kernelINS_4gemm6kernel13GemmUniversalIN4cute5tupleIJiiiiEEENS1_10collective13CollectiveMmaINS1_34MainloopSm90TmaGmmaWarpSpecializedILi4ENS5_IJNS4_1CILi1EEESB_SB_EEENS1_35KernelTmaWarpSpecializedCooperativeEEENS5_IJNSA_ILi256EEENSA_ILi128EEESG_EEEaNS5_IJlSB_lEEEaSI_NS4_8TiledMMAINS4_8MMA_AtomIJNS4_4SM904GMMA27MMA_64x128x32_S32S8S8_SS_TNEEEENS4_6LayoutINS5_IJNSA_ILi2EEESB_SB_EEENS5_IJSB_NSA_ILi0EEESS_EEEEENS5_IJNS4_10UnderscoreESV_SV_EEEEENS4_13SM90_TMA_LOADENS4_14ComposedLayoutINS4_7SwizzleILi3ELi4ELi3EEENS4_18smem_ptr_flag_bitsILi8EEENSP_INS5_IJNSA_ILi8EEESG_EEENS5_IJSG_SB_EEEEEEEvNS4_8identityESY_S18_vS19_EENS_8epilogue10collective6detail29Sm90TmaWarpSpecializedAdapterINS1C_15DefaultEpilogueIaSI_SI_NS1B_6thread17LinearCombinationIaLi1EiiLNS1G_9ScaleType4KindE0ELNS_15FloatRoundStyleE2EaEENS1_15EpilogueDefaultEEEEEvvEEEEvNT_6ParamsE,@"STO_CUDA_ENTRY STV_DEFAULT"
_ZN7cutlass13device_kernelINS_4gemm6kernel13GemmUniversalIN4cute5tupleIJiiiiEEENS1_10collective13CollectiveMmaINS1_34MainloopSm90TmaGmmaWarpSpecializedILi4ENS5_IJNS4_1CILi1EEESB_SB_EEENS1_35KernelTmaWarpSpecializedCooperativeEEENS5_IJNSA_ILi256EEENSA_ILi128EEESG_EEEaNS5_IJlSB_lEEEaSI_NS4_8TiledMMAINS4_8MMA_AtomIJNS4_4SM904GMMA27MMA_64x128x32_S32S8S8_SS_TNEEEENS4_6LayoutINS5_IJNSA_ILi2EEESB_SB_EEENS5_IJSB_NSA_ILi0EEESS_EEEEENS5_IJNS4_10UnderscoreESV_SV_EEEEENS4_13SM90_TMA_LOADENS4_14ComposedLayoutINS4_7SwizzleILi3ELi4ELi3EEENS4_18smem_ptr_flag_bitsILi8EEENSP_INS5_IJNSA_ILi8EEESG_EEENS5_IJSG_SB_EEEEEEEvNS4_8identityESY_S18_vS19_EENS_8epilogue10collective6detail29Sm90TmaWarpSpecializedAdapterINS1C_15DefaultEpilogueIaSI_SI_NS1B_6thread17LinearCombinationIaLi1EiiLNS1G_9ScaleType4KindE0ELNS_15FloatRoundStyleE2EaEENS1_15EpilogueDefaultEEEEEvvEEEEvNT_6ParamsE:
[----:B------:R-:W0:Y:S01]  /*0000*/  LDC R1, c[0x0][0x28] ;  /* 0x00000a00ff017b82 */ /* 0x000e220000000800 */
[----:B------:R-:W1:Y:S01]  /*0010*/  S2R R18, SR_TID.X ;  /* 0x0000000000127919 */ /* 0x000e620000002100 */
[----:B------:R-:W-:Y:S01]  /*0020*/  ELECT P0, URZ, PT ;  /* 0x00000000003f782f */ /* 0x000fe20003800000 */
[----:B------:R-:W-:Y:S01]  /*0030*/  BSSY B0, `(.L_x_0) ;  /* 0x000000f000007945 */ /* 0x000fe20003800000 */
[--C-:B-1----:R-:W-:Y:S02]  /*0040*/  SHF.R.U32.HI R0, RZ, 0x5, R18.reuse ;  /* 0x00000005ff007819 */ /* 0x102fe40000011612 */
[----:B------:R-:W-:-:S03]  /*0050*/  SHF.R.U32.HI R2, RZ, 0x7, R18 ;  /* 0x00000007ff027819 */ /* 0x000fc60000011612 */
[----:B------:R-:W1:Y:S04]  /*0060*/  SHFL.IDX PT, R5, R0, RZ, 0x1f ;  /* 0x00001fff00057589 */ /* 0x000e6800000e0000 */
[----:B------:R2:W3:Y:S01]  /*0070*/  SHFL.IDX PT, R8, R2, RZ, 0x1f ;  /* 0x00001fff02087589 */ /* 0x0004e200000e0000 */
[----:B-1----:R-:W-:-:S13]  /*0080*/  ISETP.NE.OR P0, PT, R5, RZ, !P0 ;  /* 0x000000ff0500720c */ /* 0x002fda0004705670 */
[----:B0-23--:R-:W-:Y:S05]  /*0090*/  @P0 BRA `(.L_x_1) ;  /* 0x0000000000200947 */ /* 0x00dfea0003800000 */
[----:B------:R-:W-:Y:S02]  /*00a0*/  ULDC.64 UR4, c[0x0][0x198] ;  /* 0x0000660000047ab9 */ /* 0x000fe40000000a00 */
[----:B------:R-:W-:Y:S02]  /*00b0*/  UIADD3 UR6, UP0, UR4, 0xf0, URZ ;  /* 0x000000f004067890 */ /* 0x000fe4000ff1e03f */
[----:B------:R-:W-:Y:S02]  /*00c0*/  UIADD3 UR4, UP1, UR4, 0x1f0, URZ ;  /* 0x000001f004047890 */ /* 0x000fe4000ff3e03f */
[----:B------:R-:W-:Y:S02]  /*00d0*/  UIADD3.X UR7, URZ, UR5, URZ, UP0, !UPT ;  /* 0x000000053f077290 */ /* 0x000fe400087fe43f */
[----:B------:R-:W-:-:S07]  /*00e0*/  UIADD3.X UR5, URZ, UR5, URZ, UP1, !UPT ;  /* 0x000000053f057290 */ /* 0x000fce0008ffe43f */
[----:B------:R0:W-:Y:S02]  /*00f0*/  UTMACCTL.PF [UR6] ;  /* 0x00000000060079b9 */ /* 0x0001e40008040000 */
[----:B------:R0:W-:Y:S02]  /*0100*/  UTMACCTL.PF [UR4] ;  /* 0x00000000040079b9 */ /* 0x0001e40008040000 */
[----:B0-----:R-:W-:Y:S01]  /*0110*/  NOP ;  /* 0x0000000000007918 */ /* 0x001fe20000000000 */
.L_x_1:
[----:B------:R-:W-:Y:S05]  /*0120*/  BSYNC B0 ;  /* 0x0000000000007941 */ /* 0x000fea0003800000 */
.L_x_0:
[----:B------:R-:W0:Y:S02]  /*0130*/  SHFL.IDX PT, R2, R0, RZ, 0x1f ;  /* 0x00001fff00027589 */ /* 0x000e2400000e0000 */
[----:B0-----:R-:W-:-:S13]  /*0140*/  ISETP.NE.AND P0, PT, R2, RZ, PT ;  /* 0x000000ff0200720c */ /* 0x001fda0003f05270 */
[----:B------:R-:W-:Y:S05]  /*0150*/  @P0 BRA `(.L_x_2) ;  /* 0x0000000000580947 */ /* 0x000fea0003800000 */
[----:B------:R-:W0:Y:S01]  /*0160*/  S2UR UR8, SR_CgaCtaId ;  /* 0x00000000000879c3 */ /* 0x000e220000008800 */
[----:B------:R-:W-:Y:S01]  /*0170*/  UMOV UR4, 0x400 ;  /* 0x0000040000047882 */ /* 0x000fe20000000000 */
[----:B------:R-:W-:Y:S01]  /*0180*/  UMOV UR5, 0x1 ;  /* 0x0000000100057882 */ /* 0x000fe20000000000 */
[----:B------:R-:W-:Y:S01]  /*0190*/  UMOV UR6, 0x100 ;  /* 0x0000010000067882 */ /* 0x000fe20000000000 */
[----:B------:R-:W-:Y:S01]  /*01a0*/  ELECT P0, URZ, PT ;  /* 0x00000000003f782f */ /* 0x000fe20003800000 */
[----:B------:R-:W-:-:S04]  /*01b0*/  UIADD3 UR6, -UR6, 0x100000, URZ ;  /* 0x0010000006067890 */ /* 0x000fc8000fffe13f */
[----:B------:R-:W-:Y:S02]  /*01c0*/  USHF.L.U32 UR7, UR6, 0xb, URZ ;  /* 0x0000000b06077899 */ /* 0x000fe4000800063f */
[----:B------:R-:W-:Y:S02]  /*01d0*/  USHF.L.U32 UR6, UR6, 0x1, URZ ;  /* 0x0000000106067899 */ /* 0x000fe4000800063f */
[----:B0-----:R-:W-:Y:S02]  /*01e0*/  ULEA UR8, UR8, UR4, 0x18 ;  /* 0x0000000408087291 */ /* 0x001fe4000f8ec03f */
[----:B------:R-:W-:-:S04]  /*01f0*/  UIADD3 UR4, -UR5, 0x100000, URZ ;  /* 0x0010000005047890 */ /* 0x000fc8000fffe13f */
[----:B------:R-:W-:Y:S02]  /*0200*/  USHF.L.U32 UR5, UR4, 0xb, URZ ;  /* 0x0000000b04057899 */ /* 0x000fe4000800063f */
[----:B------:R-:W-:Y:S01]  /*0210*/  USHF.L.U32 UR4, UR4, 0x1, URZ ;  /* 0x0000000104047899 */ /* 0x000fe2000800063f */
[----:B------:R-:W0:Y:S11]  /*0220*/  FENCE.VIEW.ASYNC.S ;  /* 0x00000000000073c6 */ /* 0x000e360000000000 */
[----:B0-----:R0:W1:Y:S01]  /*0230*/  SYNCS.EXCH.64 URZ, [UR8], UR4 ;  /* 0x00000004083f75b2 */ /* 0x0010620008000100 */
[----:B------:R0:W2:Y:S01]  /*0240*/  SYNCS.EXCH.64 URZ, [UR8+0x20], UR6 ;  /* 0x00002006083f75b2 */ /* 0x0000a20008000100 */
[----:B------:R0:W3:Y:S01]  /*0250*/  SYNCS.EXCH.64 URZ, [UR8+0x8], UR4 ;  /* 0x00000804083f75b2 */ /* 0x0000e20008000100 */
[----:B------:R0:W4:Y:S01]  /*0260*/  SYNCS.EXCH.64 URZ, [UR8+0x28], UR6 ;  /* 0x00002806083f75b2 */ /* 0x0001220008000100 */
[----:B------:R0:W0:Y:S01]  /*0270*/  SYNCS.EXCH.64 URZ, [UR8+0x10], UR4 ;  /* 0x00001004083f75b2 */ /* 0x0000220008000100 */
[----:B------:R0:W0:Y:S01]  /*0280*/  SYNCS.EXCH.64 URZ, [UR8+0x30], UR6 ;  /* 0x00003006083f75b2 */ /* 0x0000220008000100 */
[----:B------:R0:W0:Y:S01]  /*0290*/  SYNCS.EXCH.64 URZ, [UR8+0x18], UR4 ;  /* 0x00001804083f75b2 */ /* 0x0000220008000100 */
[----:B------:R0:W0:Y:S01]  /*02a0*/  SYNCS.EXCH.64 URZ, [UR8+0x38], UR6 ;  /* 0x00003806083f75b2 */ /* 0x0000220008000100 */
[----:B------:R-:W-:Y:S01]  /*02b0*/  NOP ;  /* 0x0000000000007918 */ /* 0x000fe20000000000 */
.L_x_2:
[----:B------:R-:W5:Y:S01]  /*02c0*/  SHFL.IDX PT, R0, R0, RZ, 0x1f ;  /* 0x00001fff00007589 */ /* 0x000f6200000e0000 */
[----:B------:R-:W-:Y:S01]  /*02d0*/  ELECT P0, URZ, PT ;  /* 0x00000000003f782f */ /* 0x000fe20003800000 */
[----:B------:R-:W1:Y:S01]  /*02e0*/  LDC R2, c[0x0][0x65c] ;  /* 0x00019700ff027b82 */ /* 0x000e620000000800 */
[----:B------:R-:W-:Y:S01]  /*02f0*/  SHF.R.S32.HI R6, RZ, 0x1f, R5 ;  /* 0x0000001fff067819 */ /* 0x000fe20000011405 */
[----:B------:R-:W2:Y:S01]  /*0300*/  S2R R3, SR_CTAID.Y ;  /* 0x0000000000037919 */ /* 0x000ea20000002600 */
[----:B0-----:R-:W-:Y:S01]  /*0310*/  UMOV UR4, 0x20 ;  /* 0x0000002000047882 */ /* 0x001fe20000000000 */
[----:B------:R-:W-:Y:S01]  /*0320*/  ISETP.NE.AND P2, PT, R8, RZ, PT ;  /* 0x000000ff0800720c */ /* 0x000fe20003f45270 */
[----:B------:R-:W-:Y:S01]  /*0330*/  NOP ;  /* 0x0000000000007918 */ /* 0x000fe20000000000 */
[----:B------:R-:W0:Y:S01]  /*0340*/  S2R R4, SR_CTAID.X ;  /* 0x0000000000047919 */ /* 0x000e220000002500 */
[----:B------:R-:W-:Y:S01]  /*0350*/  LEA.HI R6, R6, R5, RZ, 0x2 ;  /* 0x0000000506067211 */ /* 0x000fe200078f10ff */
[----:B------:R-:W-:Y:S01]  /*0360*/  NOP ;  /* 0x0000000000007918 */ /* 0x000fe20000000000 */
[----:B-----5:R-:W-:-:S02]  /*0370*/  ISETP.NE.OR P0, PT, R0, RZ, !P0 ;  /* 0x000000ff0000720c */ /* 0x020fc40004705670 */
[----:B-1----:R-:W-:-:S04]  /*0380*/  ISETP.NE.AND P3, PT, R2, 0x1, PT ;  /* 0x000000010200780c */ /* 0x002fc80003f65270 */
[----:B------:R-:W-:Y:S02]  /*0390*/  P2R R0, PR, RZ, 0x8 ;  /* 0x00000008ff007803 */ /* 0x000fe40000000000 */
[----:B------:R-:W-:-:S05]  /*03a0*/  LOP3.LUT R0, R6, 0xfffffffc, RZ, 0xc0, !PT ;  /* 0xfffffffc06007812 */ /* 0x000fca00078ec0ff */
[----:B------:R-:W-:Y:S01]  /*03b0*/  VOTEU.ALL UP0, P0 ;  /* 0x00000000003f7886 */ /* 0x000fe20000000000 */
[----:B------:R-:W-:Y:S01]  /*03c0*/  IMAD.IADD R0, R5, 0x1, -R0 ;  /* 0x0000000105007824 */ /* 0x000fe200078e0a00 */
[----:B------:R-:W0:Y:S01]  /*03d0*/  @P3 LDC R17, c[0x0][0x10] ;  /* 0x00000400ff113b82 */ /* 0x000e220000000800 */
[----:B------:R-:W-:Y:S01]  /*03e0*/  VOTEU.ALL UP1, P0 ;  /* 0x00000000003f7886 */ /* 0x000fe20000020000 */
[----:B--2---:R-:W-:Y:S01]  /*03f0*/  @P3 IMAD.MOV.U32 R6, RZ, RZ, R3 ;  /* 0x000000ffff063224 */ /* 0x004fe200078e0003 */
[----:B------:R-:W-:Y:S01]  /*0400*/  @!UP0 UMOV UR6, 0x400 ;  /* 0x0000040000068882 */ /* 0x000fe20000000000 */
[----:B------:R-:W-:-:S04]  /*0410*/  @!UP0 UIADD3 UR4, -UR4, 0x100000, URZ ;  /* 0x0010000004048890 */ /* 0x000fc8000fffe13f */
[----:B------:R-:W-:Y:S02]  /*0420*/  @!UP0 USHF.L.U32 UR5, UR4, 0xb, URZ ;  /* 0x0000000b04058899 */ /* 0x000fe4000800063f */
[----:B------:R-:W-:Y:S01]  /*0430*/  @!UP0 USHF.L.U32 UR4, UR4, 0x1, URZ ;  /* 0x0000000104048899 */ /* 0x000fe2000800063f */
[----:B------:R-:W-:Y:S02]  /*0440*/  @P3 IMAD.MOV.U32 R7, RZ, RZ, RZ ;  /* 0x000000ffff073224 */ /* 0x000fe400078e00ff */
[----:B------:R-:W-:Y:S01]  /*0450*/  IMAD.MOV.U32 R5, RZ, RZ, RZ ;  /* 0x000000ffff057224 */ /* 0x000fe200078e00ff */
[----:B------:R-:W1:Y:S01]  /*0460*/  @!UP0 S2UR UR7, SR_CgaCtaId ;  /* 0x00000000000789c3 */ /* 0x000e620000008800 */
[----:B------:R-:W-:-:S07]  /*0470*/  @P3 IMAD.MOV.U32 R11, RZ, RZ, RZ ;  /* 0x000000ffff0b3224 */ /* 0x000fce00078e00ff */
[----:B------:R-:W2:Y:S01]  /*0480*/  @!P3 LDC R9, c[0x0][0xc] ;  /* 0x00000300ff09bb82 */ /* 0x000ea20000000800 */
[----:B0-----:R-:W-:-:S04]  /*0490*/  @P3 IMAD.WIDE.U32 R16, R4, R17, R6 ;  /* 0x0000001104103225 */ /* 0x001fc800078e0006 */
[----:B------:R-:W-:Y:S01]  /*04a0*/  @P3 IMAD.IADD R17, R17, 0x1, R11 ;  /* 0x0000000111113824 */ /* 0x000fe200078e020b */
[----:B-1----:R-:W-:Y:S01]  /*04b0*/  @!UP0 ULEA UR6, UR7, UR6, 0x18 ;  /* 0x0000000607068291 */ /* 0x002fe2000f8ec03f */
[----:B------:R-:W-:Y:S01]  /*04c0*/  VOTEU.ALL UP0, P0 ;  /* 0x00000000003f7886 */ /* 0x000fe20000000000 */
[----:B------:R-:W-:-:S04]  /*04d0*/  ISETP.NE.AND P0, PT, R0, 0x3, PT ;  /* 0x000000030000780c */ /* 0x000fc80003f05270 */
[----:B------:R-:W-:Y:S01]  /*04e0*/  ISETP.EQ.OR P0, PT, R0, RZ, !P0 ;  /* 0x000000ff0000720c */ /* 0x000fe20004702670 */
[----:B--2---:R-:W-:-:S03]  /*04f0*/  @!P3 IMAD.WIDE.U32 R6, R9, R3, R4 ;  /* 0x000000030906b225 */ /* 0x004fc600078e0004 */
[C---:B------:R-:W-:Y:S01]  /*0500*/  ISETP.EQ.AND P0, PT, R8.reuse, RZ, P0 ;  /* 0x000000ff0800720c */ /* 0x040fe20000702270 */
[----:B------:R-:W-:Y:S01]  /*0510*/  VIADD R8, R8, 0xffffffff ;  /* 0xffffffff08087836 */ /* 0x000fe20000000000 */
[----:B------:R-:W0:Y:S02]  /*0520*/  FENCE.VIEW.ASYNC.S ;  /* 0x00000000000073c6 */ /* 0x000e240000000000 */
[----:B0-----:R0:W3:Y:S01]  /*0530*/  @!UP0 SYNCS.EXCH.64 URZ, [UR6+0x50], UR4 ;  /* 0x00005004063f85b2 */ /* 0x0010e20008000100 */
[----:B------:R-:W-:Y:S01]  /*0540*/  @!P3 IMAD.MOV.U32 R16, RZ, RZ, R6 ;  /* 0x000000ffff10b224 */ /* 0x000fe200078e0006 */
[----:B------:R-:W-:Y:S01]  /*0550*/  SEL R19, RZ, 0x1, !P0 ;  /* 0x00000001ff137807 */ /* 0x000fe20004000000 */
[----:B------:R-:W-:Y:S01]  /*0560*/  @!P3 IMAD.MOV.U32 R17, RZ, RZ, R7 ;  /* 0x000000ffff11b224 */ /* 0x000fe200078e0007 */
[----:B------:R-:W-:-:S04]  /*0570*/  ISETP.GE.U32.AND P1, PT, R8, 0x2, PT ;  /* 0x000000020800780c */ /* 0x000fc80003f26070 */
[----:B------:R-:W-:Y:S01]  /*0580*/  SEL R19, R19, 0x2, P1 ;  /* 0x0000000213137807 */ /* 0x000fe20000800000 */
[----:B------:R0:W3:Y:S01]  /*0590*/  @!UP1 SYNCS.EXCH.64 URZ, [UR6+0x58], UR4 ;  /* 0x00005804063f95b2 */ /* 0x0000e20008000100 */
[----:B------:R-:W-:Y:S01]  /*05a0*/  NOP ;  /* 0x0000000000007918 */ /* 0x000fe20000000000 */
[----:B---34-:R-:W-:Y:S06]  /*05b0*/  BAR.SYNC.DEFER_BLOCKING 0x0 ;  /* 0x0000000000007b1d */ /* 0x018fec0000010000 */
[----:B------:R-:W-:Y:S05]  /*05c0*/  @!P2 BRA `(.L_x_3) ;  /* 0x000000840020a947 */ /* 0x000fea0003800000 */
[----:B------:R-:W-:-:S13]  /*05d0*/  ISETP.GT.U32.AND P0, PT, R8, 0x1, PT ;  /* 0x000000010800780c */ /* 0x000fda0003f04070 */
[----:B0-----:R-:W-:Y:S05]  /*05e0*/  @P0 EXIT ;  /* 0x000000000000094d */ /* 0x001fea0003800000 */
[----:B------:R-:W-:Y:S01]  /*05f0*/  ULDC.64 UR4, c[0x0][0x650] ;  /* 0x0001940000047ab9 */ /* 0x000fe20000000a00 */
[----:B------:R-:W-:Y:S01]  /*0600*/  PRMT R0, RZ, 0x7610, R0 ;  /* 0x00007610ff007816 */ /* 0x000fe20000000000 */
[----:B------:R-:W-:Y:S01]  /*0610*/  IMAD.MOV.U32 R152, RZ, RZ, -0x1 ;  /* 0xffffffffff987424 */ /* 0x000fe200078e00ff */
[----:B------:R-:W-:Y:S01]  /*0620*/  ISETP.GE.U32.AND P0, PT, R16, UR4, PT ;  /* 0x0000000410007c0c */ /* 0x000fe2000bf06070 */
[----:B------:R-:W-:Y:S02]  /*0630*/  IMAD.MOV.U32 R23, RZ, RZ, -0x1 ;  /* 0xffffffffff177424 */ /* 0x000fe400078e00ff */
[----:B------:R-:W-:Y:S01]  /*0640*/  IMAD.MOV.U32 R22, RZ, RZ, -0x1 ;  /* 0xffffffffff167424 */ /* 0x000fe200078e00ff */
[----:B------:R-:W-:-:S13]  /*0650*/  ISETP.GE.U32.AND.EX P0, PT, R17, UR5, PT, P0 ;  /* 0x0000000511007c0c */ /* 0x000fda000bf06100 */
[----:B------:R-:W-:Y:S05]  /*0660*/  @P0 BRA `(.L_x_4) ;  /* 0x0000000400580947 */ /* 0x000fea0003800000 */
[----:B------:R-:W0:Y:S01]  /*0670*/  LDC.64 R14, c[0x0][0x628] ;  /* 0x00018a00ff0e7b82 */ /* 0x000e220000000a00 */
[----:B------:R-:W-:Y:S02]  /*0680*/  IMAD.MOV.U32 R6, RZ, RZ, R16 ;  /* 0x000000ffff067224 */ /* 0x000fe400078e0010 */
[----:B------:R-:W-:-:S05]  /*0690*/  IMAD.MOV.U32 R7, RZ, RZ, R17 ;  /* 0x000000ffff077224 */ /* 0x000fca00078e0011 */
[----:B------:R-:W1:Y:S08]  /*06a0*/  LDC R0, c[0x0][0x630] ;  /* 0x00018c00ff007b82 */ /* 0x000e700000000800 */
[----:B------:R-:W2:Y:S01]  /*06b0*/  LDC.64 R20, c[0x0][0x620] ;  /* 0x00018800ff147b82 */ /* 0x000ea20000000a00 */
[----:B0-----:R-:W-:-:S04]  /*06c0*/  ISETP.NE.U32.AND P0, PT, R14, RZ, PT ;  /* 0x000000ff0e00720c */ /* 0x001fc80003f05070 */
[----:B------:R-:W-:-:S13]  /*06d0*/  ISETP.NE.AND.EX P0, PT, R15, RZ, PT, P0 ;  /* 0x000000ff0f00720c */ /* 0x000fda0003f05300 */
[----:B-12---:R-:W-:Y:S05]  /*06e0*/  @!P0 BRA `(.L_x_5) ;  /* 0x0000000000288947 */ /* 0x006fea0003800000 */
[----:B------:R-:W0:Y:S02]  /*06f0*/  LDC R11, c[0x0][0x634] ;  /* 0x00018d00ff0b7b82 */ /* 0x000e240000000800 */
[----:B0-----:R-:W-:-:S05]  /*0700*/  IADD3 R11, P0, R16, R11, RZ ;  /* 0x0000000b100b7210 */ /* 0x001fca0007f1e0ff */
[----:B------:R-:W-:-:S04]  /*0710*/  IMAD.X R13, RZ, RZ, R17, P0 ;  /* 0x000000ffff0d7224 */ /* 0x000fc800000e0611 */
[----:B------:R-:W-:-:S04]  /*0720*/  IMAD.WIDE.U32 R6, R13, R14, RZ ;  /* 0x0000000e0d067225 */ /* 0x000fc800078e00ff */
[----:B------:R-:W-:-:S04]  /*0730*/  IMAD.WIDE.U32 R8, P0, R11, R15, R6 ;  /* 0x0000000f0b087225 */ /* 0x000fc80007800006 */
[----:B------:R-:W-:-:S04]  /*0740*/  IMAD.WIDE.U32 R6, R11, R14, RZ ;  /* 0x0000000e0b067225 */ /* 0x000fc800078e00ff */
[----:B------:R-:W-:Y:S01]  /*0750*/  IMAD.X R11, RZ, RZ, RZ, P0 ;  /* 0x000000ffff0b7224 */ /* 0x000fe200000e06ff */
[----:B------:R-:W-:Y:S01]  /*0760*/  IADD3 RZ, P0, R7, R8, RZ ;  /* 0x0000000807ff7210 */ /* 0x000fe20007f1e0ff */
[----:B------:R-:W-:-:S04]  /*0770*/  IMAD.MOV.U32 R10, RZ, RZ, R9 ;  /* 0x000000ffff0a7224 */ /* 0x000fc800078e0009 */
[----:B------:R-:W-:-:S08]  /*0780*/  IMAD.WIDE.U32.X R6, R13, R15, R10, P0 ;  /* 0x0000000f0d067225 */ /* 0x000fd000000e040a */
.L_x_5:
[-CC-:B------:R-:W-:Y:S01]  /*0790*/  SHF.R.U64 R25, R6, R0.reuse, R7.reuse ;  /* 0x0000000006197219 */ /* 0x180fe20000001207 */
[----:B------:R-:W0:Y:S01]  /*07a0*/  LDC R10, c[0x0][0x618] ;  /* 0x00018600ff0a7b82 */ /* 0x000e220000000800 */
[----:B------:R-:W-:Y:S01]  /*07b0*/  SHF.R.U32.HI R5, RZ, R0, R7 ;  /* 0x00000000ff057219 */ /* 0x000fe20000011607 */
[----:B------:R-:W-:Y:S01]  /*07c0*/  ULDC UR4, c[0x0][0x150] ;  /* 0x0000540000047ab9 */ /* 0x000fe20000000800 */
[----:B------:R-:W-:Y:S02]  /*07d0*/  IADD3 R9, P0, RZ, -R25, RZ ;  /* 0x80000019ff097210 */ /* 0x000fe40007f1e0ff */
[----:B------:R-:W-:-:S03]  /*07e0*/  I2FP.F32.U32 R0, R4 ;  /* 0x0000000400007245 */ /* 0x000fc60000201000 */
[----:B------:R-:W1:Y:S01]  /*07f0*/  LDC.64 R26, c[0x0][0x640] ;  /* 0x00019000ff1a7b82 */ /* 0x000e620000000a00 */
[----:B------:R-:W-:Y:S02]  /*0800*/  IMAD.X R11, RZ, RZ, ~R5, P0 ;  /* 0x000000ffff0b7224 */ /* 0x000fe400000e0e05 */
[----:B------:R-:W-:Y:S01]  /*0810*/  FMUL R0, R0, UR4 ;  /* 0x0000000400007c20 */ /* 0x000fe20008400000 */
[----:B------:R-:W-:Y:S01]  /*0820*/  IMAD.WIDE.U32 R6, R9, R20, R16 ;  /* 0x0000001409067225 */ /* 0x000fe200078e0010 */
[----:B------:R-:W-:-:S03]  /*0830*/  ULDC UR4, c[0x0][0x154] ;  /* 0x0000550000047ab9 */ /* 0x000fc60000000800 */
[----:B------:R-:W-:Y:S01]  /*0840*/  IMAD R8, R11, R20, RZ ;  /* 0x000000140b087224 */ /* 0x000fe200078e02ff */
[----:B------:R-:W2:Y:S01]  /*0850*/  LDC R5, c[0x0][0x144] ;  /* 0x00005100ff057b82 */ /* 0x000ea20000000800 */
[----:B------:R-:W3:Y:S02]  /*0860*/  F2I.U32.TRUNC.NTZ R0, R0 ;  /* 0x0000000000007305 */ /* 0x000ee4000020f000 */
[----:B------:R-:W-:-:S04]  /*0870*/  IMAD R9, R9, R21, R8 ;  /* 0x0000001509097224 */ /* 0x000fc800078e0208 */
[----:B------:R-:W-:Y:S01]  /*0880*/  IMAD.IADD R7, R7, 0x1, R9 ;  /* 0x0000000107077824 */ /* 0x000fe200078e0209 */
[----:B------:R-:W4:Y:S01]  /*0890*/  LDC R12, c[0x0][0x608] ;  /* 0x00018200ff0c7b82 */ /* 0x000f220000000800 */
[----:B------:R-:W-:-:S03]  /*08a0*/  IMAD.MOV.U32 R9, RZ, RZ, -0x1 ;  /* 0xffffffffff097424 */ /* 0x000fc600078e00ff */
[-CC-:B0-----:R-:W-:Y:S02]  /*08b0*/  SHF.R.U64 R20, R6, R10.reuse, R7.reuse ;  /* 0x0000000a06147219 */ /* 0x181fe40000001207 */
[----:B------:R-:W-:Y:S02]  /*08c0*/  I2FP.F32.U32 R6, R3 ;  /* 0x0000000300067245 */ /* 0x000fe40000201000 */
[----:B------:R-:W0:Y:S01]  /*08d0*/  LDC R24, c[0x0][0x658] ;  /* 0x00019600ff187b82 */ /* 0x000e220000000800 */
[----:B-1----:R-:W-:Y:S01]  /*08e0*/  ISETP.NE.U32.AND P0, PT, R26, RZ, PT ;  /* 0x000000ff1a00720c */ /* 0x002fe20003f05070 */
[----:B---3--:R-:W-:Y:S01]  /*08f0*/  IMAD.MOV R8, RZ, RZ, -R0 ;  /* 0x000000ffff087224 */ /* 0x008fe200078e0a00 */
[----:B------:R-:W-:Y:S01]  /*0900*/  SHF.R.U32.HI R7, RZ, R10, R7 ;  /* 0x0000000aff077219 */ /* 0x000fe20000011607 */
[----:B------:R-:W-:Y:S01]  /*0910*/  FMUL R6, R6, UR4 ;  /* 0x0000000406067c20 */ /* 0x000fe20008400000 */
[----:B------:R-:W-:-:S03]  /*0920*/  ISETP.NE.AND.EX P0, PT, R27, RZ, PT, P0 ;  /* 0x000000ff1b00720c */ /* 0x000fc60003f05300 */
[----:B------:R-:W1:Y:S01]  /*0930*/  LDC R14, c[0x0][0x148] ;  /* 0x00005200ff0e7b82 */ /* 0x000e620000000800 */
[----:B--2---:R-:W-:-:S07]  /*0940*/  IMAD R0, R5, R8, R4 ;  /* 0x0000000805007224 */ /* 0x004fce00078e0204 */
[----:B------:R-:W2:Y:S01]  /*0950*/  LDC R22, c[0x0][0x600] ;  /* 0x00018000ff167b82 */ /* 0x000ea20000000800 */
[-CC-:B----4-:R-:W-:Y:S02]  /*0960*/  SHF.R.U64 R28, R20, R12.reuse, R7.reuse ;  /* 0x0000000c141c7219 */ /* 0x190fe40000001207 */
[----:B------:R-:W-:Y:S01]  /*0970*/  SHF.R.U32.HI R5, RZ, R12, R7 ;  /* 0x0000000cff057219 */ /* 0x000fe20000011607 */
[----:B------:R-:W-:Y:S01]  /*0980*/  IMAD.MOV.U32 R7, RZ, RZ, 0x1 ;  /* 0x00000001ff077424 */ /* 0x000fe200078e00ff */
[----:B------:R3:W4:Y:S03]  /*0990*/  F2I.U32.TRUNC.NTZ R12, R6 ;  /* 0x00000006000c7305 */ /* 0x000726000020f000 */
[----:B------:R-:W1:Y:S01]  /*09a0*/  LDC R15, c[0x0][0x648] ;  /* 0x00019200ff0f7b82 */ /* 0x000e620000000800 */
[-C--:B0-----:R-:W-:Y:S02]  /*09b0*/  SHF.L.U32 R4, R9, R24.reuse, RZ ;  /* 0x0000001809047219 */ /* 0x081fe400000006ff */
[----:B------:R-:W-:-:S02]  /*09c0*/  SHF.R.U64 R30, R28, R24, R5 ;  /* 0x000000181c1e7219 */ /* 0x000fc40000001205 */
[----:B------:R-:W-:Y:S02]  /*09d0*/  LOP3.LUT R11, RZ, R4, RZ, 0x33, !PT ;  /* 0x00000004ff0b7212 */ /* 0x000fe400078e33ff */
[-C--:B------:R-:W-:Y:S01]  /*09e0*/  SHF.R.U32.HI R5, RZ, R24.reuse, R5 ;  /* 0x00000018ff057219 */ /* 0x080fe20000011605 */
[----:B------:R-:W0:Y:S01]  /*09f0*/  LDC R21, c[0x0][0x638] ;  /* 0x00018e00ff157b82 */ /* 0x000e220000000800 */
[----:B------:R-:W-:Y:S01]  /*0a00*/  SHF.L.U32 R10, R7, R24, RZ ;  /* 0x00000018070a7219 */ /* 0x000fe200000006ff */
[----:B------:R-:W-:-:S06]  /*0a10*/  IMAD.MOV.U32 R4, RZ, RZ, R30 ;  /* 0x000000ffff047224 */ /* 0x000fcc00078e001e */
[----:B------:R-:W0:Y:S01]  /*0a20*/  LDC R152, c[0x0][0x610] ;  /* 0x00018400ff987b82 */ /* 0x000e220000000800 */
[----:B---34-:R-:W-:Y:S05]  /*0a30*/  @!P0 BRA `(.L_x_6) ;  /* 0x0000000000288947 */ /* 0x018fea0003800000 */
[----:B------:R-:W3:Y:S02]  /*0a40*/  LDC R9, c[0x0][0x64c] ;  /* 0x00019300ff097b82 */ /* 0x000ee40000000800 */
[----:B---3--:R-:W-:-:S05]  /*0a50*/  IADD3 R9, P0, R30, R9, RZ ;  /* 0x000000091e097210 */ /* 0x008fca0007f1e0ff */
        /* <DEDUP_REMOVED lines=8> */
.L_x_6:
[----:B-1----:R-:W-:Y:S01]  /*0ae0*/  SHF.R.U64 R4, R4, R15, R5 ;  /* 0x0000000f04047219 */ /* 0x002fe20000001205 */
[----:B--2---:R-:W-:Y:S01]  /*0af0*/  VIADD R5, R22, 0xffffffff ;  /* 0xffffffff16057836 */ /* 0x004fe20000000000 */
[----:B------:R-:W-:Y:S01]  /*0b00*/  LOP3.LUT R11, R28, R11, RZ, 0xc0, !PT ;  /* 0x0000000b1c0b7212 */ /* 0x000fe200078ec0ff */
[----:B------:R-:W-:Y:S02]  /*0b10*/  IMAD.MOV R12, RZ, RZ, -R12 ;  /* 0x000000ffff0c7224 */ /* 0x000fe400078e0a0c */
[----:B------:R-:W-:Y:S01]  /*0b20*/  IMAD.MOV R6, RZ, RZ, -R4 ;  /* 0x000000ffff067224 */ /* 0x000fe200078e0a04 */
[----:B------:R-:W-:Y:S01]  /*0b30*/  LOP3.LUT R5, R20, R5, RZ, 0xc0, !PT ;  /* 0x0000000514057212 */ /* 0x000fe200078ec0ff */
[----:B------:R-:W-:Y:S02]  /*0b40*/  @P3 IMAD R0, R14, R12, R3 ;  /* 0x0000000c0e003224 */ /* 0x000fe400078e0203 */
[----:B------:R-:W-:Y:S02]  /*0b50*/  IMAD R11, R10, R4, R11 ;  /* 0x000000040a0b7224 */ /* 0x000fe400078e020b */
[----:B0-----:R-:W-:-:S02]  /*0b60*/  IMAD R3, R6, R21, R30 ;  /* 0x0000001506037224 */ /* 0x001fc400078e021e */
[----:B------:R-:W-:Y:S02]  /*0b70*/  IMAD R152, R11, R152, R0 ;  /* 0x000000980b987224 */ /* 0x000fe400078e0200 */
[----:B------:R-:W-:Y:S02]  /*0b80*/  IMAD R3, R3, R22, R5 ;  /* 0x0000001603037224 */ /* 0x000fe400078e0205 */
[----:B------:R-:W-:Y:S02]  /*0b90*/  IMAD.MOV.U32 R0, RZ, RZ, 0x1 ;  /* 0x00000001ff007424 */ /* 0x000fe400078e00ff */
[----:B------:R-:W-:Y:S01]  /*0ba0*/  IMAD.MOV.U32 R22, RZ, RZ, R25 ;  /* 0x000000ffff167224 */ /* 0x000fe200078e0019 */
[----:B------:R-:W-:Y:S02]  /*0bb0*/  SEL R23, R3, R152, !P3 ;  /* 0x0000009803177207 */ /* 0x000fe40005800000 */
[----:B------:R-:W-:-:S07]  /*0bc0*/  SEL R152, R152, R3, !P3 ;  /* 0x0000000398987207 */ /* 0x000fce0005800000 */
.L_x_4:
[----:B------:R-:W-:-:S08]  /*0bd0*/  NOP ;  /* 0x0000000000007918 */ /* 0x000fd00000000000 */
[----:B------:R-:W0:Y:S02]  /*0be0*/  USETMAXREG.TRY_ALLOC.CTAPOOL UP0, 0xe8 ;  /* 0x000000e8000079c8 */ /* 0x000e240008000600 */
[----:B0-----:R-:W-:-:S13]  /*0bf0*/  PLOP3.LUT P0, PT, PT, PT, UP0, 0x80, 0x0 ;  /* 0x000000000000781c */ /* 0x001fda0003f0f008 */
[----:B------:R-:W-:Y:S05]  /*0c00*/  @!P0 BRA `(.L_x_4) ;  /* 0xfffffffc00f08947 */ /* 0x000fea000383ffff */
[----:B------:R-:W-:Y:S01]  /*0c10*/  ULDC.64 UR4, c[0x0][0x598] ;  /* 0x0001660000047ab9 */ /* 0x000fe20000000a00 */
[----:B------:R-:W-:Y:S01]  /*0c20*/  ULDC.64 UR36, c[0x0][0x208] ;  /* 0x0000820000247ab9 */ /* 0x000fe20000000a00 */
[----:B------:R-:W-:-:S04]  /*0c30*/  ISETP.NE.U32.AND P0, PT, RZ, UR4, PT ;  /* 0x00000004ff007c0c */ /* 0x000fc8000bf05070 */
[----:B------:R-:W-:-:S13]  /*0c40*/  ISETP.NE.AND.EX P0, PT, RZ, UR5, PT, P0 ;  /* 0x00000005ff007c0c */ /* 0x000fda000bf05300 */
[----:B------:R-:W-:Y:S05]  /*0c50*/  @!P0 BRA `(.L_x_7) ;  /* 0x00000000001c8947 */ /* 0x000fea0003800000 */
[----:B------:R-:W0:Y:S02]  /*0c60*/  LDC.64 R4, c[0x0][0x598] ;  /* 0x00016600ff047b82 */ /* 0x000e240000000a00 */
[----:B0-----:R-:W2:Y:S02]  /*0c70*/  LDG.E.64 R4, desc[UR36][R4.64] ;  /* 0x0000002404047981 */ /* 0x001ea4000c1e1b00 */
[----:B--2---:R-:W-:-:S04]  /*0c80*/  ISETP.NE.U32.AND P0, PT, R4, RZ, PT ;  /* 0x000000ff0400720c */ /* 0x004fc80003f05070 */
[----:B------:R-:W-:-:S13]  /*0c90*/  ISETP.NE.AND.EX P0, PT, R5, RZ, PT, P0 ;  /* 0x000000ff0500720c */ /* 0x000fda0003f05300 */
[----:B------:R-:W-:Y:S05]  /*0ca0*/  @!P0 BRA `(.L_x_7) ;  /* 0x0000000000088947 */ /* 0x000fea0003800000 */
[----:B------:R0:W5:Y:S01]  /*0cb0*/  LD.E R153, desc[UR36][R4.64] ;  /* 0x0000002404997980 */ /* 0x000162000c101900 */
[----:B------:R-:W-:Y:S05]  /*0cc0*/  BRA `(.L_x_8) ;  /* 0x0000000000247947 */ /* 0x000fea0003800000 */
.L_x_7:
[----:B------:R-:W-:Y:S02]  /*0cd0*/  ULDC.64 UR4, c[0x0][0x588] ;  /* 0x0001620000047ab9 */ /* 0x000fe40000000a00 */
[----:B------:R-:W-:-:S04]  /*0ce0*/  ISETP.NE.U32.AND P0, PT, RZ, UR4, PT ;  /* 0x00000004ff007c0c */ /* 0x000fc8000bf05070 */
[----:B------:R-:W-:-:S13]  /*0cf0*/  ISETP.NE.AND.EX P0, PT, RZ, UR5, PT, P0 ;  /* 0x00000005ff007c0c */ /* 0x000fda000bf05300 */
[----:B------:R-:W-:Y:S05]  /*0d00*/  @!P0 BRA `(.L_x_9) ;  /* 0x00000000000c8947 */ /* 0x000fea0003800000 */
[----:B------:R-:W0:Y:S02]  /*0d10*/  LDC.64 R4, c[0x0][0x588] ;  /* 0x00016200ff047b82 */ /* 0x000e240000000a00 */
[----:B0-----:R1:W5:Y:S01]  /*0d20*/  LDG.E R153, desc[UR36][R4.64] ;  /* 0x0000002404997981 */ /* 0x001362000c1e1900 */
[----:B------:R-:W-:Y:S05]  /*0d30*/  BRA `(.L_x_8) ;  /* 0x0000000000087947 */ /* 0x000fea0003800000 */
.L_x_9:
[----:B------:R-:W-:Y:S02]  /*0d40*/  ULDC UR4, c[0x0][0x580] ;  /* 0x0001600000047ab9 */ /* 0x000fe40000000800 */
[----:B------:R-:W-:-:S07]  /*0d50*/  IMAD.U32 R153, RZ, RZ, UR4 ;  /* 0x00000004ff997e24 */ /* 0x000fce000f8e00ff */
.L_x_8:
[----:B------:R-:W-:Y:S02]  /*0d60*/  ULDC.64 UR4, c[0x0][0x5a0] ;  /* 0x0001680000047ab9 */ /* 0x000fe40000000a00 */
[----:B------:R-:W-:-:S04]  /*0d70*/  ISETP.NE.U32.AND P0, PT, RZ, UR4, PT ;  /* 0x00000004ff007c0c */ /* 0x000fc8000bf05070 */
[----:B------:R-:W-:-:S13]  /*0d80*/  ISETP.NE.AND.EX P0, PT, RZ, UR5, PT, P0 ;  /* 0x00000005ff007c0c */ /* 0x000fda000bf05300 */
[----:B------:R-:W-:Y:S05]  /*0d90*/  @!P0 BRA `(.L_x_10) ;  /* 0x00000000001c8947 */ /* 0x000fea0003800000 */
[----:B01----:R-:W0:Y:S02]  /*0da0*/  LDC.64 R4, c[0x0][0x5a0] ;  /* 0x00016800ff047b82 */ /* 0x003e240000000a00 */
[----:B0-----:R-:W2:Y:S02]  /*0db0*/  LDG.E.64 R4, desc[UR36][R4.64] ;  /* 0x0000002404047981 */ /* 0x001ea4000c1e1b00 */
[----:B--2---:R-:W-:-:S04]  /*0dc0*/  ISETP.NE.U32.AND P0, PT, R4, RZ, PT ;  /* 0x000000ff0400720c */ /* 0x004fc80003f05070 */
[----:B------:R-:W-:-:S13]  /*0dd0*/  ISETP.NE.AND.EX P0, PT, R5, RZ, PT, P0 ;  /* 0x000000ff0500720c */ /* 0x000fda0003f05300 */
[----:B------:R-:W-:Y:S05]  /*0de0*/  @!P0 BRA `(.L_x_10) ;  /* 0x0000000000088947 */ /* 0x000fea0003800000 */
[----:B------:R0:W5:Y:S01]  /*0df0*/  LD.E R154, desc[UR36][R4.64] ;  /* 0x00000024049a7980 */ /* 0x000162000c101900 */
[----:B------:R-:W-:Y:S05]  /*0e00*/  BRA `(.L_x_11) ;  /* 0x0000000000247947 */ /* 0x000fea0003800000 */
.L_x_10:
[----:B------:R-:W-:Y:S02]  /*0e10*/  ULDC.64 UR4, c[0x0][0x590] ;  /* 0x0001640000047ab9 */ /* 0x000fe40000000a00 */
[----:B------:R-:W-:-:S04]  /*0e20*/  ISETP.NE.U32.AND P0, PT, RZ, UR4, PT ;  /* 0x00000004ff007c0c */ /* 0x000fc8000bf05070 */
[----:B------:R-:W-:-:S13]  /*0e30*/  ISETP.NE.AND.EX P0, PT, RZ, UR5, PT, P0 ;  /* 0x00000005ff007c0c */ /* 0x000fda000bf05300 */
[----:B------:R-:W-:Y:S05]  /*0e40*/  @!P0 BRA `(.L_x_12) ;  /* 0x00000000000c8947 */ /* 0x000fea0003800000 */
[----:B------:R-:W2:Y:S02]  /*0e50*/  LDC.64 R154, c[0x0][0x590] ;  /* 0x00016400ff9a7b82 */ /* 0x000ea40000000a00 */
[----:B--2---:R2:W5:Y:S01]  /*0e60*/  LDG.E R154, desc[UR36][R154.64] ;  /* 0x000000249a9a7981 */ /* 0x004562000c1e1900 */
[----:B------:R-:W-:Y:S05]  /*0e70*/  BRA `(.L_x_11) ;  /* 0x0000000000087947 */ /* 0x000fea0003800000 */
.L_x_12:
[----:B------:R-:W-:Y:S02]  /*0e80*/  ULDC UR4, c[0x0][0x584] ;  /* 0x0001610000047ab9 */ /* 0x000fe40000000800 */
[----:B------:R-:W-:-:S07]  /*0e90*/  IMAD.U32 R154, RZ, RZ, UR4 ;  /* 0x00000004ff9a7e24 */ /* 0x000fce000f8e00ff */
.L_x_11:
[----:B------:R-:W-:-:S13]  /*0ea0*/  LOP3.LUT P0, RZ, R0, 0xff, RZ, 0xc0, !PT ;  /* 0x000000ff00ff7812 */ /* 0x000fda000780c0ff */
[----:B------:R-:W-:Y:S05]  /*0eb0*/  @!P0 EXIT ;  /* 0x000000000000894d */ /* 0x000fea0003800000 */
[----:B------:R-:W-:Y:S01]  /*0ec0*/  ULDC UR4, c[0x0][0x28c] ;  /* 0x0000a30000047ab9 */ /* 0x000fe20000000800 */
[----:B------:R-:W-:Y:S01]  /*0ed0*/  UMOV UR38, URZ ;  /* 0x0000003f00267c82 */ /* 0x000fe20008000000 */
[----:B------:R-:W-:Y:S01]  /*0ee0*/  UIADD3 UR4, UR4, 0x7f, URZ ;  /* 0x0000007f04047890 */ /* 0x000fe2000fffe03f */
[----:B------:R-:W-:-:S03]  /*0ef0*/  UMOV UR39, URZ ;  /* 0x0000003f00277c82 */ /* 0x000fc60008000000 */
[----:B------:R-:W-:-:S04]  /*0f00*/  USHF.R.S32.HI UR5, URZ, 0x1f, UR4 ;  /* 0x0000001f3f057899 */ /* 0x000fc80008011404 */
[----:B------:R-:W-:-:S04]  /*0f10*/  ULEA.HI UR5, UR5, UR4, URZ, 0x7 ;  /* 0x0000000405057291 */ /* 0x000fc8000f8f383f */
[----:B------:R-:W-:-:S12]  /*0f20*/  USHF.R.S32.HI UR40, URZ, 0x7, UR5 ;  /* 0x000000073f287899 */ /* 0x000fd80008011405 */
.L_x_290:
[----:B------:R-:W-:Y:S01]  /*0f30*/  LOP3.LUT R0, R18, 0x80, RZ, 0xc0, !PT ;  /* 0x0000008012007812 */ /* 0x000fe200078ec0ff */
[----:B------:R-:W3:Y:S01]  /*0f40*/  S2UR UR7, SR_CgaCtaId ;  /* 0x00000000000779c3 */ /* 0x000ee20000008800 */
[----:B------:R-:W-:Y:S02]  /*0f50*/  UMOV UR6, 0x400 ;  /* 0x0000040000067882 */ /* 0x000fe40000000000 */
[----:B------:R-:W-:-:S06]  /*0f60*/  SHF.R.U32.HI R0, RZ, 0x7, R0 ;  /* 0x00000007ff007819 */ /* 0x000fcc0000011600 */
[----:B----4-:R-:W4:Y:S01]  /*0f70*/  SHFL.IDX PT, R0, R0, RZ, 0x1f ;  /* 0x00001fff00007589 */ /* 0x010f2200000e0000 */
[----:B---3--:R-:W-:Y:S01]  /*0f80*/  ULEA UR6, UR7, UR6, 0x18 ;  /* 0x0000000607067291 */ /* 0x008fe2000f8ec03f */
[----:B----4-:R-:W-:-:S13]  /*0f90*/  R2UR UR4, R0 ;  /* 0x00000000000472ca */ /* 0x010fda00000e0000 */
[----:B------:R-:W-:-:S04]  /*0fa0*/  ULEA.HI UR5, UR4, UR4, URZ, 0x1 ;  /* 0x0000000404057291 */ /* 0x000fc8000f8f083f */
[----:B------:R-:W-:-:S04]  /*0fb0*/  ULOP3.LUT UR5, UR5, 0x7fffe, URZ, 0xc0, !UPT ;  /* 0x0007fffe05057892 */ /* 0x000fc8000f8ec03f */
[----:B------:R-:W-:-:S03]  /*0fc0*/  UIADD3 UR5, UR4, -UR5, URZ ;  /* 0x8000000504057290 */ /* 0x000fc6000fffe03f */
[----:B------:R-:W-:Y:S01]  /*0fd0*/  ULDC UR4, c[0x0][0x28c] ;  /* 0x0000a30000047ab9 */ /* 0x000fe20000000800 */
[----:B------:R-:W-:Y:S01]  /*0fe0*/  ULEA UR5, UR5, UR6, 0xd ;  /* 0x0000000605057291 */ /* 0x000fe2000f8e683f */
[----:B------:R-:W-:-:S03]  /*0ff0*/  ISETP.LT.AND P0, PT, RZ, UR4, PT ;  /* 0x00000004ff007c0c */ /* 0x000fc6000bf01270 */
[----:B------:R-:W-:-:S04]  /*1000*/  UIADD3 UR5, UR5, 0x100, URZ ;  /* 0x0000010005057890 */ /* 0x000fc8000fffe03f */
[----:B------:R-:W-:-:S04]  /*1010*/  USHF.R.U32.HI UR5, URZ, 0x4, UR5 ;  /* 0x000000043f057899 */ /* 0x000fc80008011605 */
[----:B------:R-:W-:-:S04]  /*1020*/  ULOP3.LUT UR5, UR5, 0x3fff, URZ, 0xc0, !UPT ;  /* 0x00003fff05057892 */ /* 0x000fc8000f8ec03f */
[----:B------:R-:W-:Y:S01]  /*1030*/  ULOP3.LUT UR41, UR5, 0x10000, URZ, 0xfc, !UPT ;  /* 0x0001000005297892 */ /* 0x000fe2000f8efc3f */
[----:B01----:R-:W-:Y:S11]  /*1040*/  @P0 BRA `(.L_x_13) ;  /* 0x0000000000400947 */ /* 0x003ff60003800000 */
[----:B------:R-:W-:Y:S01]  /*1050*/  MOV R0, 0x0 ;  /* 0x0000000000007802 */ /* 0x000fe20000000f00 */
[----:B------:R-:W-:Y:S01]  /*1060*/  ULDC.64 UR4, c[0x4][0x68] ;  /* 0x01001a0000047ab9 */ /* 0x000fe20000000a00 */
[----:B------:R-:W-:Y:S01]  /*1070*/  ULDC.64 UR6, c[0x4][0x8] ;  /* 0x0100020000067ab9 */ /* 0x000fe20000000a00 */
[----:B01----:R-:W-:Y:S01]  /*1080*/  IMAD.U32 R4, RZ, RZ, UR4 ;  /* 0x00000004ff047e24 */ /* 0x003fe2000f8e00ff */
[----:B------:R0:W1:Y:S01]  /*1090*/  LDC.64 R14, c[0x4][R0] ;  /* 0x01000000000e7b82 */ /* 0x0000620000000a00 */
[----:B------:R-:W-:Y:S01]  /*10a0*/  IMAD.U32 R5, RZ, RZ, UR5 ;  /* 0x00000005ff057e24 */ /* 0x000fe2000f8e00ff */
[----:B------:R-:W-:Y:S01]  /*10b0*/  ULDC.64 UR4, c[0x4][0x70] ;  /* 0x01001c0000047ab9 */ /* 0x000fe20000000a00 */
[----:B------:R-:W-:Y:S02]  /*10c0*/  IMAD.U32 R10, RZ, RZ, UR6 ;  /* 0x00000006ff0a7e24 */ /* 0x000fe4000f8e00ff */
[----:B------:R-:W-:Y:S02]  /*10d0*/  IMAD.U32 R6, RZ, RZ, UR4 ;  /* 0x00000004ff067e24 */ /* 0x000fe4000f8e00ff */
[----:B------:R-:W-:-:S02]  /*10e0*/  IMAD.U32 R7, RZ, RZ, UR5 ;  /* 0x00000005ff077e24 */ /* 0x000fc4000f8e00ff */
[----:B------:R-:W-:Y:S02]  /*10f0*/  IMAD.U32 R11, RZ, RZ, UR7 ;  /* 0x00000007ff0b7e24 */ /* 0x000fe4000f8e00ff */
[----:B------:R-:W-:Y:S02]  /*1100*/  IMAD.MOV.U32 R8, RZ, RZ, 0x1e1 ;  /* 0x000001e1ff087424 */ /* 0x000fe400078e00ff */
[----:B------:R-:W-:Y:S02]  /*1110*/  IMAD.MOV.U32 R12, RZ, RZ, 0x1 ;  /* 0x00000001ff0c7424 */ /* 0x000fe400078e00ff */
[----:B0-----:R-:W-:-:S07]  /*1120*/  IMAD.MOV.U32 R13, RZ, RZ, RZ ;  /* 0x000000ffff0d7224 */ /* 0x001fce00078e00ff */
[----:B------:R-:W-:-:S07]  /*1130*/  LEPC R20, `(.L_x_13) ;  /* 0x000000001014794e */ /* 0x000fce0000000000 */
[----:B-12--5:R-:W-:Y:S05]  /*1140*/  CALL.ABS.NOINC R14 ;  /* 0x000000000e007343 */ /* 0x026fea0003c00000 */
.L_x_13:
[----:B------:R-:W-:-:S04]  /*1150*/  LOP3.LUT R0, R19, 0x1, RZ, 0xfc, !PT ;  /* 0x0000000113007812 */ /* 0x000fc800078efcff */
[----:B------:R-:W-:-:S13]  /*1160*/  ISETP.NE.AND P0, PT, R0, 0x3, PT ;  /* 0x000000030000780c */ /* 0x000fda0003f05270 */
[----:B------:R-:W-:Y:S05]  /*1170*/  @!P0 BRA `(.L_x_14) ;  /* 0x0000000000048947 */ /* 0x000fea0003800000 */
[----:B------:R-:W-:Y:S01]  /*1180*/  BPT.TRAP 0x1 ;  /* 0x000000040000795c */ /* 0x000fe20000300000 */
.L_x_14:
[----:B------:R-:W3:Y:S01]  /*1190*/  S2UR UR5, SR_CgaCtaId ;  /* 0x00000000000579c3 */ /* 0x000ee20000008800 */
[----:B------:R-:W-:Y:S01]  /*11a0*/  UMOV UR4, 0x400 ;  /* 0x0000040000047882 */ /* 0x000fe20000000000 */
[----:B------:R-:W-:Y:S02]  /*11b0*/  IMAD.U32 R0, RZ, RZ, UR38 ;  /* 0x00000026ff007e24 */ /* 0x000fe4000f8e00ff */
[----:B------:R-:W-:-:S03]  /*11c0*/  IMAD.U32 R3, RZ, RZ, UR39 ;  /* 0x00000027ff037e24 */ /* 0x000fc6000f8e00ff */
[----:B------:R-:W-:Y:S01]  /*11d0*/  SHF.L.U32 R0, R0, 0x1f, RZ ;  /* 0x0000001f00007819 */ /* 0x000fe200000006ff */
[----:B---3--:R-:W-:-:S06]  /*11e0*/  ULEA UR4, UR5, UR4, 0x18 ;  /* 0x0000000405047291 */ /* 0x008fcc000f8ec03f */
[----:B------:R-:W-:-:S04]  /*11f0*/  IMAD.U32 R6, RZ, RZ, UR4 ;  /* 0x00000004ff067e24 */ /* 0x000fc8000f8e00ff */
[----:B------:R-:W-:-:S04]  /*1200*/  IMAD R3, R3, 0x8, R6 ;  /* 0x0000000803037824 */ /* 0x000fc800078e0206 */
[----:B------:R3:W4:Y:S01]  /*1210*/  SYNCS.PHASECHK.TRANS64.TRYWAIT P1, [R3+URZ], R0 ;  /* 0x00000000030075a7 */ /* 0x000722000802017f */
[----:B------:R-:W-:Y:S05]  /*1220*/  @!P0 BRA `(.L_x_15) ;  /* 0x0000000000048947 */ /* 0x000fea0003800000 */
[----:B------:R-:W-:Y:S01]  /*1230*/  BPT.TRAP 0x1 ;  /* 0x000000040000795c */ /* 0x000fe20000300000 */
.L_x_15:
[----:B----4-:R-:W-:Y:S05]  /*1240*/  @P1 BRA `(.L_x_16) ;  /* 0x0000000000081947 */ /* 0x010fea0003800000 */
[----:B------:R-:W4:Y:S02]  /*1250*/  SYNCS.PHASECHK.TRANS64.TRYWAIT P1, [R3+URZ], R0 ;  /* 0x00000000030075a7 */ /* 0x000f24000802017f */
[----:B----4-:R-:W-:Y:S05]  /*1260*/  @!P1 BRA `(.L_x_17) ;  /* 0x0000008c00889947 */ /* 0x010fea0003800000 */
.L_x_16:
[----:B------:R-:W-:-:S04]  /*1270*/  UISETP.LT.AND UP0, UPT, UR40, 0x1, UPT ;  /* 0x000000012800788c */ /* 0x000fc8000bf01270 */
[----:B------:R-:W-:-:S06]  /*1280*/  USEL UR4, UR40, 0x1, UP0 ;  /* 0x0000000128047887 */ /* 0x000fcc0008000000 */
[----:B---34-:R-:W-:Y:S01]  /*1290*/  IMAD.U32 R0, RZ, RZ, UR4 ;  /* 0x00000004ff007e24 */ /* 0x018fe2000f8e00ff */
[----:B------:R-:W-:Y:S05]  /*12a0*/  WARPSYNC.ALL ;  /* 0x0000000000007948 */ /* 0x000fea0003800000 */
[----:B------:R-:W-:-:S04]  /*12b0*/  IADD3 R0, -R0, UR40, RZ ;  /* 0x0000002800007c10 */ /* 0x000fc8000fffe1ff */
[----:B------:R-:W-:Y:S02]  /*12c0*/  ISETP.GE.AND P1, PT, R0, 0x1, PT ;  /* 0x000000010000780c */ /* 0x000fe40003f26270 */
[----:B------:R-:W-:Y:S01]  /*12d0*/  R2UR UR4, R6 ;  /* 0x00000000060472ca */ /* 0x000fe200000e0000 */
[----:B------:R-:W-:Y:S01]  /*12e0*/  ULEA UR5, UR39, UR41, 0xb ;  /* 0x0000002927057291 */ /* 0x000fe2000f8e583f */
[----:B------:R-:W-:Y:S01]  /*12f0*/  WARPGROUP.ARRIVE ;  /* 0x00000000000079c5 */ /* 0x000fe20000000000 */
[----:B------:R-:W-:Y:S01]  /*1300*/  UMOV UR9, 0x40000040 ;  /* 0x4000004000097882 */ /* 0x000fe20000000000 */
[----:B------:R-:W-:-:S04]  /*1310*/  UMOV UR11, 0x40000040 ;  /* 0x40000040000b7882 */ /* 0x000fc80000000000 */
[----:B------:R-:W-:-:S05]  /*1320*/  UMOV UR8, UR5 ;  /* 0x0000000500087c82 */ /* 0x000fca0008000000 */
[----:B------:R-:W-:-:S04]  /*1330*/  UIADD3 UR4, UR4, 0x20100, URZ ;  /* 0x0002010004047890 */ /* 0x000fc8000fffe03f */
[----:B------:R-:W-:-:S04]  /*1340*/  USHF.R.U32.HI UR4, URZ, 0x4, UR4 ;  /* 0x000000043f047899 */ /* 0x000fc80008011604 */
[----:B------:R-:W-:-:S04]  /*1350*/  ULOP3.LUT UR4, UR4, 0x3fff, URZ, 0xc0, !UPT ;  /* 0x00003fff04047892 */ /* 0x000fc8000f8ec03f */
[----:B------:R-:W-:-:S04]  /*1360*/  ULOP3.LUT UR4, UR4, 0x10000, URZ, 0xfc, !UPT ;  /* 0x0001000004047892 */ /* 0x000fc8000f8efc3f */
[----:B------:R-:W-:-:S07]  /*1370*/  ULEA UR6, UR39, UR4, 0xa ;  /* 0x0000000427067291 */ /* 0x000fce000f8e503f */
[----:B------:R-:W-:Y:S02]  /*1380*/  UMOV UR10, UR6 ;  /* 0x00000006000a7c82 */ /* 0x000fe40008000000 */
[----:B------:R-:W-:Y:S01]  /*1390*/  IGMMA.64x128x32.S8.S8 R88, gdesc[UR8], RZ, !UPT, gsb0 ;  /* 0x03600000085879f1 */ /* 0x000fe2000c0410ff */
[----:B------:R-:W-:Y:S01]  /*13a0*/  UIADD3 UR8, UR5, 0x400, URZ ;  /* 0x0000040005087890 */ /* 0x000fe2000fffe03f */
[----:B------:R-:W-:Y:S01]  /*13b0*/  UMOV UR9, 0x40000040 ;  /* 0x4000004000097882 */ /* 0x000fe20000000000 */
[----:B------:R-:W-:Y:S02]  /*13c0*/  WARPGROUP.DEPBAR.LE gsb0, 0x0 ;  /* 0x00008000000079c5 */ /* 0x000fe40000010000 */
[----:B------:R-:W-:-:S06]  /*13d0*/  WARPGROUP.ARRIVE ;  /* 0x00000000000079c5 */ /* 0x000fcc0000000000 */
[----:B------:R-:W-:Y:S01]  /*13e0*/  IGMMA.64x128x32.S8.S8 R24, gdesc[UR8], RZ, !UPT, gsb0 ;  /* 0x03600000081879f1 */ /* 0x000fe2000c0410ff */
[----:B------:R-:W-:Y:S02]  /*13f0*/  UIADD3 UR8, UR5, 0x2, URZ ;  /* 0x0000000205087890 */ /* 0x000fe4000fffe03f */
[----:B------:R-:W-:Y:S01]  /*1400*/  UIADD3 UR10, UR6, 0x2, URZ ;  /* 0x00000002060a7890 */ /* 0x000fe2000fffe03f */
[----:B------:R-:W-:Y:S01]  /*1410*/  UMOV UR9, 0x40000040 ;  /* 0x4000004000097882 */ /* 0x000fe20000000000 */
[----:B------:R-:W-:Y:S01]  /*1420*/  UMOV UR11, 0x40000040 ;  /* 0x40000040000b7882 */ /* 0x000fe20000000000 */
[----:B------:R-:W-:Y:S02]  /*1430*/  WARPGROUP.DEPBAR.LE gsb0, 0x0 ;  /* 0x00008000000079c5 */ /* 0x000fe40000010000 */
[----:B------:R-:W-:-:S06]  /*1440*/  WARPGROUP.ARRIVE ;  /* 0x00000000000079c5 */ /* 0x000fcc0000000000 */
[----:B------:R-:W-:Y:S01]  /*1450*/  IGMMA.64x128x32.S8.S8 R88, gdesc[UR8], R88, gsb0 ;  /* 0x03600000085879f1 */ /* 0x000fe20008041058 */
[----:B------:R-:W-:Y:S01]  /*1460*/  UIADD3 UR8, UR5, 0x402, URZ ;  /* 0x0000040205087890 */ /* 0x000fe2000fffe03f */
[----:B------:R-:W-:Y:S01]  /*1470*/  UMOV UR9, 0x40000040 ;  /* 0x4000004000097882 */ /* 0x000fe20000000000 */
[----:B------:R-:W-:Y:S02]  /*1480*/  WARPGROUP.DEPBAR.LE gsb0, 0x0 ;  /* 0x00008000000079c5 */ /* 0x000fe40000010000 */
[----:B------:R-:W-:-:S06]  /*1490*/  WARPGROUP.ARRIVE ;  /* 0x00000000000079c5 */ /* 0x000fcc0000000000 */
[----:B------:R-:W-:Y:S01]  /*14a0*/  IGMMA.64x128x32.S8.S8 R24, gdesc[UR8], R24, gsb0 ;  /* 0x03600000081879f1 */ /* 0x000fe20008041018 */
        /* <DEDUP_REMOVED lines=23> */
[----:B------:R-:W-:Y:S03]  /*1620*/  IGMMA.64x128x32.S8.S8 R24, gdesc[UR8], R24, gsb0 ;  /* 0x03600000081879f1 */ /* 0x000fe60008041018 */
[----:B------:R-:W-:Y:S02]  /*1630*/  WARPGROUP.DEPBAR.LE gsb0, 0x0 ;  /* 0x00008000000079c5 */ /* 0x000fe40000010000 */
[----:B------:R-:W-:Y:S05]  /*1640*/  @!P1 BRA `(.L_x_18) ;  /* 0x0000000400709947 */ /* 0x000fea0003800000 */
[----:B------:R-:W-:Y:S02]  /*1650*/  UIADD3 UR5, UR39, 0x1, URZ ;  /* 0x0000000127057890 */ /* 0x000fe4000fffe03f */
[----:B------:R-:W-:Y:S02]  /*1660*/  IMAD.U32 R3, RZ, RZ, UR39 ;  /* 0x00000027ff037e24 */ /* 0x000fe4000f8e00ff */
[----:B------:R-:W-:-:S04]  /*1670*/  UISETP.NE.AND UP0, UPT, UR5, 0x4, UPT ;  /* 0x000000040500788c */ /* 0x000fc8000bf05270 */
[----:B------:R-:W-:Y:S02]  /*1680*/  USEL UR6, URZ, 0x1, UP0 ;  /* 0x000000013f067887 */ /* 0x000fe40008000000 */
[----:B------:R-:W-:Y:S02]  /*1690*/  USEL UR5, UR5, URZ, UP0 ;  /* 0x0000003f05057287 */ /* 0x000fe40008000000 */
[----:B------:R-:W-:-:S06]  /*16a0*/  ULOP3.LUT UR6, UR38, UR6, URZ, 0x3c, !UPT ;  /* 0x0000000626067292 */ /* 0x000fcc000f8e3c3f */
[----:B------:R-:W-:-:S07]  /*16b0*/  IMAD.U32 R7, RZ, RZ, UR6 ;  /* 0x00000006ff077e24 */ /* 0x000fce000f8e00ff */
.L_x_25:
[----:B------:R-:W-:Y:S05]  /*16c0*/  @!P0 BRA `(.L_x_19) ;  /* 0x0000000000048947 */ /* 0x000fea0003800000 */
[----:B------:R-:W-:Y:S01]  /*16d0*/  BPT.TRAP 0x1 ;  /* 0x000000040000795c */ /* 0x000fe20000300000 */
.L_x_19:
[----:B------:R-:W3:Y:S01]  /*16e0*/  S2UR UR7, SR_CgaCtaId ;  /* 0x00000000000779c3 */ /* 0x000ee20000008800 */
[----:B------:R-:W-:Y:S01]  /*16f0*/  UMOV UR6, 0x400 ;  /* 0x0000040000067882 */ /* 0x000fe20000000000 */
[----:B01----:R-:W-:Y:S01]  /*1700*/  IMAD.U32 R5, RZ, RZ, UR5 ;  /* 0x00000005ff057e24 */ /* 0x003fe2000f8e00ff */
[----:B------:R-:W-:Y:S01]  /*1710*/  SHF.L.U32 R4, R7, 0x1f, RZ ;  /* 0x0000001f07047819 */ /* 0x000fe200000006ff */
[----:B---3--:R-:W-:-:S06]  /*1720*/  ULEA UR6, UR7, UR6, 0x18 ;  /* 0x0000000607067291 */ /* 0x008fcc000f8ec03f */
[----:B------:R-:W-:-:S04]  /*1730*/  IMAD.U32 R6, RZ, RZ, UR6 ;  /* 0x00000006ff067e24 */ /* 0x000fc8000f8e00ff */
[----:B------:R-:W-:-:S04]  /*1740*/  IMAD R5, R5, 0x8, R6 ;  /* 0x0000000805057824 */ /* 0x000fc800078e0206 */
[----:B------:R0:W1:Y:S01]  /*1750*/  SYNCS.PHASECHK.TRANS64.TRYWAIT P1, [R5+URZ], R4 ;  /* 0x00000004050075a7 */ /* 0x000062000802017f */
[----:B------:R-:W-:Y:S05]  /*1760*/  @!P0 BRA `(.L_x_20) ;  /* 0x0000000000048947 */ /* 0x000fea0003800000 */
[----:B------:R-:W-:Y:S01]  /*1770*/  BPT.TRAP 0x1 ;  /* 0x000000040000795c */ /* 0x000fe20000300000 */
.L_x_20:
[----:B-1----:R-:W-:Y:S05]  /*1780*/  @P1 BRA `(.L_x_21) ;  /* 0x0000000000081947 */ /* 0x002fea0003800000 */
[----:B------:R-:W1:Y:S02]  /*1790*/  SYNCS.PHASECHK.TRANS64.TRYWAIT P1, [R5+URZ], R4 ;  /* 0x00000004050075a7 */ /* 0x000e64000802017f */
[----:B-1----:R-:W-:Y:S05]  /*17a0*/  @!P1 BRA `(.L_x_22) ;  /* 0x00000088004c9947 */ /* 0x002fea0003800000 */
.L_x_21:
[----:B------:R-:W-:Y:S01]  /*17b0*/  ULEA UR6, UR5, UR41, 0xb ;  /* 0x0000002905067291 */ /* 0x000fe2000f8e583f */
[----:B------:R-:W-:Y:S01]  /*17c0*/  WARPGROUP.ARRIVE ;  /* 0x00000000000079c5 */ /* 0x000fe20000000000 */
[----:B------:R-:W-:Y:S01]  /*17d0*/  ULEA UR7, UR5, UR4, 0xa ;  /* 0x0000000405077291 */ /* 0x000fe2000f8e503f */
[----:B------:R-:W-:Y:S01]  /*17e0*/  UMOV UR9, 0x40000040 ;  /* 0x4000004000097882 */ /* 0x000fe20000000000 */
[----:B------:R-:W-:-:S03]  /*17f0*/  UMOV UR11, 0x40000040 ;  /* 0x40000040000b7882 */ /* 0x000fc60000000000 */
[----:B------:R-:W-:Y:S02]  /*1800*/  UMOV UR8, UR6 ;  /* 0x0000000600087c82 */ /* 0x000fe40008000000 */
[----:B------:R-:W-:Y:S02]  /*1810*/  UMOV UR10, UR7 ;  /* 0x00000007000a7c82 */ /* 0x000fe40008000000 */
        /* <DEDUP_REMOVED lines=44> */
[----:B------:R-:W-:Y:S01]  /*1ae0*/  BPT.TRAP 0x1 ;  /* 0x000000040000795c */ /* 0x000fe20000300000 */
.L_x_23:
[----:B01----:R-:W-:Y:S01]  /*1af0*/  IMAD R4, R3, 0x8, R6 ;  /* 0x0000000803047824 */ /* 0x003fe200078e0206 */
[----:B------:R-:W-:-:S03]  /*1b00*/  ISETP.GT.U32.AND P1, PT, R19, 0x1, PT ;  /* 0x000000011300780c */ /* 0x000fc60003f24070 */
[----:B------:R-:W-:-:S05]  /*1b10*/  VIADD R4, R4, 0x20 ;  /* 0x0000002004047836 */ /* 0x000fca0000000000 */
[----:B------:R-:W-:-:S04]  /*1b20*/  PRMT R4, RZ, 0x654, R4 ;  /* 0x00000654ff047816 */ /* 0x000fc80000000004 */
[----:B------:R0:W-:Y:S01]  /*1b30*/  SYNCS.ARRIVE.TRANS64.RED.A1T0 RZ, [R4+URZ], RZ ;  /* 0x000000ff04ff79a7 */ /* 0x0001e2000810043f */
[----:B------:R-:W-:Y:S05]  /*1b40*/  @P1 BRA `(.L_x_24) ;  /* 0x0000000000041947 */ /* 0x000fea0003800000 */
[----:B------:R-:W-:Y:S01]  /*1b50*/  BPT.TRAP 0x1 ;  /* 0x000000040000795c */ /* 0x000fe20000300000 */
.L_x_24:
[----:B------:R-:W-:Y:S01]  /*1b60*/  UIADD3 UR5, UR5, 0x1, URZ ;  /* 0x0000000105057890 */ /* 0x000fe2000fffe03f */
[C---:B------:R-:W-:Y:S01]  /*1b70*/  ISETP.GT.AND P2, PT, R0.reuse, 0x1, PT ;  /* 0x000000010000780c */ /* 0x040fe20003f44270 */
[----:B------:R-:W-:Y:S02]  /*1b80*/  VIADD R3, R3, 0x1 ;  /* 0x0000000103037836 */ /* 0x000fe40000000000 */
[----:B------:R-:W-:Y:S01]  /*1b90*/  UISETP.NE.AND UP0, UPT, UR5, 0x4, UPT ;  /* 0x000000040500788c */ /* 0x000fe2000bf05270 */
[----:B------:R-:W-:Y:S02]  /*1ba0*/  VIADD R0, R0, 0xffffffff ;  /* 0xffffffff00007836 */ /* 0x000fe40000000000 */
[C---:B------:R-:W-:Y:S01]  /*1bb0*/  ISETP.NE.AND P1, PT, R3.reuse, 0x4, PT ;  /* 0x000000040300780c */ /* 0x040fe20003f25270 */
[----:B------:R-:W-:Y:S02]  /*1bc0*/  USEL UR6, URZ, 0x1, UP0 ;  /* 0x000000013f067887 */ /* 0x000fe40008000000 */
[----:B------:R-:W-:Y:S01]  /*1bd0*/  USEL UR5, UR5, URZ, UP0 ;  /* 0x0000003f05057287 */ /* 0x000fe20008000000 */
[----:B------:R-:W-:-:S03]  /*1be0*/  SEL R3, R3, RZ, P1 ;  /* 0x000000ff03037207 */ /* 0x000fc60000800000 */
[----:B------:R-:W-:Y:S01]  /*1bf0*/  LOP3.LUT R7, R7, UR6, RZ, 0x3c, !PT ;  /* 0x0000000607077c12 */ /* 0x000fe2000f8e3cff */
[----:B------:R-:W-:Y:S07]  /*1c00*/  @P2 BRA `(.L_x_25) ;  /* 0xfffffff800ac2947 */ /* 0x000fee000383ffff */
.L_x_18:
[----:B------:R-:W3:Y:S02]  /*1c10*/  LDC R0, c[0x0][0x28c] ;  /* 0x0000a300ff007b82 */ /* 0x000ee40000000800 */
[----:B---3--:R-:W-:-:S13]  /*1c20*/  ISETP.GE.AND P1, PT, R0, 0x1, PT ;  /* 0x000000010000780c */ /* 0x008fda0003f26270 */
[----:B------:R-:W-:Y:S05]  /*1c30*/  @!P1 BRA `(.L_x_26) ;  /* 0x0000000000389947 */ /* 0x000fea0003800000 */
[----:B------:R-:W-:Y:S05]  /*1c40*/  @!P0 BRA `(.L_x_27) ;  /* 0x0000000000048947 */ /* 0x000fea0003800000 */
[----:B------:R-:W-:Y:S01]  /*1c50*/  BPT.TRAP 0x1 ;  /* 0x000000040000795c */ /* 0x000fe20000300000 */
.L_x_27:
[----:B------:R-:W-:Y:S01]  /*1c60*/  UISETP.LT.AND UP0, UPT, UR40, 0x1, UPT ;  /* 0x000000012800788c */ /* 0x000fe2000bf01270 */
[----:B------:R-:W-:-:S03]  /*1c70*/  ISETP.GT.U32.AND P0, PT, R19, 0x1, PT ;  /* 0x000000011300780c */ /* 0x000fc60003f04070 */
[----:B------:R-:W-:-:S04]  /*1c80*/  USEL UR4, UR40, 0x1, UP0 ;  /* 0x0000000128047887 */ /* 0x000fc80008000000 */
[----:B------:R-:W-:-:S04]  /*1c90*/  UIADD3 UR4, UR39, UR40, -UR4 ;  /* 0x0000002827047290 */ /* 0x000fc8000fffe804 */
[----:B------:R-:W-:-:S04]  /*1ca0*/  USHF.L.U32 UR4, UR4, 0x3, URZ ;  /* 0x0000000304047899 */ /* 0x000fc8000800063f */
[----:B------:R-:W-:-:S06]  /*1cb0*/  ULOP3.LUT UR4, UR4, 0x18, URZ, 0xc0, !UPT ;  /* 0x0000001804047892 */ /* 0x000fcc000f8ec03f */
[----:B------:R-:W-:-:S05]  /*1cc0*/  IMAD.U32 R3, RZ, RZ, UR4 ;  /* 0x00000004ff037e24 */ /* 0x000fca000f8e00ff */
[----:B------:R-:W-:-:S04]  /*1cd0*/  IADD3 R0, R6, 0x20, R3 ;  /* 0x0000002006007810 */ /* 0x000fc80007ffe003 */
[----:B------:R-:W-:-:S04]  /*1ce0*/  PRMT R0, RZ, 0x654, R0 ;  /* 0x00000654ff007816 */ /* 0x000fc80000000000 */
[----:B------:R3:W-:Y:S01]  /*1cf0*/  SYNCS.ARRIVE.TRANS64.RED.A1T0 RZ, [R0+URZ], RZ ;  /* 0x000000ff00ff79a7 */ /* 0x0007e2000810043f */
[----:B------:R-:W-:Y:S05]  /*1d00*/  @P0 BRA `(.L_x_26) ;  /* 0x0000000000040947 */ /* 0x000fea0003800000 */
[----:B------:R-:W-:Y:S01]  /*1d10*/  BPT.TRAP 0x1 ;  /* 0x000000040000795c */ /* 0x000fe20000300000 */
.L_x_26:
[----:B------:R-:W4:Y:S01]  /*1d20*/  LDC R6, c[0x0][0x288] ;  /* 0x0000a200ff067b82 */ /* 0x000f220000000800 */
[--C-:B---3--:R-:W-:Y:S01]  /*1d30*/  SHF.R.U32.HI R0, RZ, 0x2, R18.reuse ;  /* 0x00000002ff007819 */ /* 0x108fe20000011612 */
[----:B------:R-:W-:Y:S01]  /*1d40*/  UIADD3 UR39, UR40, UR39, URZ ;  /* 0x0000002728277290 */ /* 0x000fe2000fffe03f */
[----:B01----:R-:W-:Y:S01]  /*1d50*/  SHF.R.U32.HI R5, RZ, 0x7, R18 ;  /* 0x00000007ff057819 */ /* 0x003fe20000011612 */
[----:B------:R-:W-:Y:S01]  /*1d60*/  IMAD.SHL.U32 R23, R23, 0x80, RZ ;  /* 0x0000008017177824 */ /* 0x000fe200078e00ff */
[----:B------:R-:W-:Y:S01]  /*1d70*/  LOP3.LUT R3, R0, 0x7, RZ, 0xc0, !PT ;  /* 0x0000000700037812 */ /* 0x000fe200078ec0ff */
[----:B------:R-:W-:Y:S01]  /*1d80*/  USHF.R.U32.HI UR4, URZ, 0x2, UR39 ;  /* 0x000000023f047899 */ /* 0x000fe20008011627 */
[C---:B------:R-:W-:Y:S01]  /*1d90*/  LOP3.LUT R4, R18.reuse, 0x60, RZ, 0xc0, !PT ;  /* 0x0000006012047812 */ /* 0x040fe200078ec0ff */
[----:B------:R-:W-:Y:S01]  /*1da0*/  IMAD.SHL.U32 R14, R18, 0x2, RZ ;  /* 0x00000002120e7824 */ /* 0x000fe200078e00ff */
[----:B------:R-:W-:Y:S01]  /*1db0*/  LOP3.LUT R0, R5, 0x1, RZ, 0xc0, !PT ;  /* 0x0000000105007812 */ /* 0x000fe200078ec0ff */
[----:B------:R-:W-:Y:S01]  /*1dc0*/  ULOP3.LUT UR4, UR4, 0x1, URZ, 0xc0, !UPT ;  /* 0x0000000104047892 */ /* 0x000fe2000f8ec03f */
[----:B------:R-:W-:Y:S01]  /*1dd0*/  SHF.R.U32.HI R8, RZ, 0x1, R4 ;  /* 0x00000001ff087819 */ /* 0x000fe20000011604 */
[----:B------:R-:W-:Y:S01]  /*1de0*/  ULDC UR8, c[0x0][0x284] ;  /* 0x0000a10000087ab9 */ /* 0x000fe20000000800 */
[----:B------:R-:W-:Y:S01]  /*1df0*/  UISETP.GT.U32.AND UP1, UPT, UR39, 0x3, UPT ;  /* 0x000000032700788c */ /* 0x000fe2000bf24070 */
[----:B------:R-:W-:Y:S01]  /*1e00*/  IMAD.SHL.U32 R4, R0, 0x40, RZ ;  /* 0x0000004000047824 */ /* 0x000fe200078e00ff */
[--C-:B------:R-:W-:Y:S01]  /*1e10*/  IADD3 R5, RZ, -R8, -R3.reuse ;  /* 0x80000008ff057210 */ /* 0x100fe20007ffe803 */
[----:B------:R-:W-:Y:S01]  /*1e20*/  UISETP.NE.U32.AND UP0, UPT, UR4, 0x1, UPT ;  /* 0x000000010400788c */ /* 0x000fe2000bf05070 */
[----:B------:R-:W-:Y:S01]  /*1e30*/  SHF.R.S32.HI R160, RZ, 0x1f, R22 ;  /* 0x0000001fffa07819 */ /* 0x000fe20000011416 */
[----:B------:R-:W-:Y:S01]  /*1e40*/  ULDC.64 UR6, c[0x0][0x5d0] ;  /* 0x0001740000067ab9 */ /* 0x000fe20000000a00 */
[----:B------:R-:W-:Y:S01]  /*1e50*/  LOP3.LUT R165, R4, 0x40, R3, 0xe2, !PT ;  /* 0x0000004004a57812 */ /* 0x000fe200078ee203 */
[----:B------:R-:W-:Y:S01]  /*1e60*/  UISETP.LT.U32.AND UP1, UPT, UR40, 0x4, UP1 ;  /* 0x000000042800788c */ /* 0x000fe20008f21070 */
[----:B------:R-:W-:Y:S01]  /*1e70*/  LOP3.LUT R3, R18, 0x3, RZ, 0xc0, !PT ;  /* 0x0000000312037812 */ /* 0x000fe200078ec0ff */
[----:B------:R-:W-:Y:S01]  /*1e80*/  UISETP.GT.U32.AND UP0, UPT, UR40, 0x3, !UP0 ;  /* 0x000000032800788c */ /* 0x000fe2000c704070 */
[C---:B------:R-:W-:Y:S01]  /*1e90*/  LOP3.LUT R14, R23.reuse, 0x6, R14, 0xf8, !PT ;  /* 0x00000006170e7812 */ /* 0x040fe200078ef80e */
[----:B------:R-:W-:Y:S01]  /*1ea0*/  IMAD R7, R160, UR6, RZ ;  /* 0x00000006a0077c24 */ /* 0x000fe2000f8e02ff */
[----:B----4-:R-:W-:Y:S01]  /*1eb0*/  ISETP.GE.AND P0, PT, R23, R6, PT ;  /* 0x000000061700720c */ /* 0x010fe20003f06270 */
[----:B------:R-:W-:Y:S01]  /*1ec0*/  IMAD R10, R3, -0x2, R6 ;  /* 0xfffffffe030a7824 */ /* 0x000fe200078e0206 */
[----:B------:R-:W-:Y:S01]  /*1ed0*/  SHF.R.S32.HI R15, RZ, 0x1f, R14 ;  /* 0x0000001fff0f7819 */ /* 0x000fe2000001140e */
[----:B------:R-:W-:Y:S01]  /*1ee0*/  IMAD.SHL.U32 R3, R152, 0x100, RZ ;  /* 0x0000010098037824 */ /* 0x000fe200078e00ff */
[----:B------:R-:W-:Y:S01]  /*1ef0*/  USEL UR5, URZ, 0x1, !UP1 ;  /* 0x000000013f057887 */ /* 0x000fe2000c800000 */
[----:B------:R-:W-:Y:S01]  /*1f00*/  IMAD R0, R0, -0x40, R5 ;  /* 0xffffffc000007824 */ /* 0x000fe200078e0205 */
[----:B------:R-:W-:Y:S01]  /*1f10*/  USEL UR4, URZ, 0x1, !UP0 ;  /* 0x000000013f047887 */ /* 0x000fe2000c000000 */
[----:B------:R-:W-:Y:S01]  /*1f20*/  IMAD.WIDE R4, R152, 0x100, RZ ;  /* 0x0000010098047825 */ /* 0x000fe200078e02ff */
[C---:B------:R-:W-:Y:S01]  /*1f30*/  ISETP.GE.OR P0, PT, R3.reuse, UR8, P0 ;  /* 0x0000000803007c0c */ /* 0x040fe20008706670 */
[----:B------:R-:W-:Y:S01]  /*1f40*/  ULOP3.LUT UR39, UR39, 0x3, URZ, 0xc0, !UPT ;  /* 0x0000000327277892 */ /* 0x000fe2000f8ec03f */
[----:B------:R-:W-:Y:S01]  /*1f50*/  IADD3 R0, -R3, UR8, R0 ;  /* 0x0000000803007c10 */ /* 0x000fe2000fffe100 */
[C---:B------:R-:W-:Y:S01]  /*1f60*/  IMAD R9, R22.reuse, UR7, R7 ;  /* 0x0000000716097c24 */ /* 0x040fe2000f8e0207 */
[----:B------:R-:W-:Y:S01]  /*1f70*/  ULOP3.LUT UR38, UR4, UR38, UR5, 0x96, !UPT ;  /* 0x0000002604267292 */ /* 0x000fe2000f8e9605 */
[----:B------:R-:W-:Y:S01]  /*1f80*/  IMAD.WIDE.U32 R6, R22, UR6, R14 ;  /* 0x0000000616067c25 */ /* 0x000fe2000f8e000e */
[----:B------:R-:W-:-:S03]  /*1f90*/  LOP3.LUT R165, R4, R165, R8, 0xfe, !PT ;  /* 0x000000a504a57212 */ /* 0x000fc600078efe08 */
[----:B------:R-:W-:Y:S02]  /*1fa0*/  IMAD.IADD R7, R7, 0x1, R9 ;  /* 0x0000000107077824 */ /* 0x000fe400078e0209 */
[----:B------:R-:W-:Y:S02]  /*1fb0*/  IMAD.IADD R3, R10, 0x1, -R23 ;  /* 0x000000010a037824 */ /* 0x000fe400078e0a17 */
[----:B------:R-:W-:Y:S01]  /*1fc0*/  IMAD.MOV.U32 R152, RZ, RZ, -0x1 ;  /* 0xffffffffff987424 */ /* 0x000fe200078e00ff */
[----:B------:R-:W-:Y:S06]  /*1fd0*/  @P0 BRA `(.L_x_28) ;  /* 0x0000006000f40947 */ /* 0x000fec0003800000 */
[----:B------:R-:W0:Y:S01]  /*1fe0*/  LDC.64 R20, c[0x0][0x5c8] ;  /* 0x00017200ff147b82 */ /* 0x000e220000000a00 */
[----:B------:R-:W-:Y:S01]  /*1ff0*/  ULDC.64 UR4, c[0x0][0x5c0] ;  /* 0x0001700000047ab9 */ /* 0x000fe20000000a00 */
[----:B------:R-:W-:Y:S01]  /*2000*/  BSSY B0, `(.L_x_28) ;  /* 0x000063a000007945 */ /* 0x000fe20003800000 */
[-C--:B0-----:R-:W-:Y:S01]  /*2010*/  IMAD R8, R5, R20.reuse, RZ ;  /* 0x0000001405087224 */ /* 0x081fe200078e02ff */
[----:B------:R-:W-:Y:S01]  /*2020*/  SHF.L.U64.HI R13, R20, 0x3, R21 ;  /* 0x00000003140d7819 */ /* 0x000fe20000010215 */
[----:B------:R-:W-:-:S04]  /*2030*/  IMAD.WIDE.U32 R6, R165, R20, R6 ;  /* 0x00000014a5067225 */ /* 0x000fc800078e0006 */
[----:B------:R-:W-:Y:S01]  /*2040*/  IMAD R9, R165, R21, R8 ;  /* 0x00000015a5097224 */ /* 0x000fe200078e0208 */
[----:B------:R-:W-:Y:S01]  /*2050*/  IADD3 R158, P0, R6, UR4, RZ ;  /* 0x00000004069e7c10 */ /* 0x000fe2000ff1e0ff */
[C---:B------:R-:W-:Y:S02]  /*2060*/  IMAD.SHL.U32 R11, R20.reuse, 0x8, RZ ;  /* 0x00000008140b7824 */ /* 0x040fe400078e00ff */
[----:B------:R-:W-:Y:S01]  /*2070*/  IMAD.IADD R9, R7, 0x1, R9 ;  /* 0x0000000107097824 */ /* 0x000fe200078e0209 */
[-C--:B------:R-:W-:Y:S02]  /*2080*/  LEA R6, P2, R20, R158.reuse, 0x7 ;  /* 0x0000009e14067211 */ /* 0x080fe400078438ff */
[----:B------:R-:W-:Y:S02]  /*2090*/  IADD3 R8, P1, R11, R158, RZ ;  /* 0x0000009e0b087210 */ /* 0x000fe40007f3e0ff */
[----:B------:R-:W-:Y:S02]  /*20a0*/  IADD3.X R159, R9, UR5, RZ, P0, !PT ;  /* 0x00000005099f7c10 */ /* 0x000fe400087fe4ff */
[----:B-----5:R-:W-:-:S02]  /*20b0*/  ISETP.NE.AND P0, PT, R154, RZ, PT ;  /* 0x000000ff9a00720c */ /* 0x020fc40003f05270 */
[----:B------:R-:W-:Y:S01]  /*20c0*/  LEA.HI.X R7, R20, R159, R21, 0x7, P2 ;  /* 0x0000009f14077211 */ /* 0x000fe200010f3c15 */
[----:B------:R-:W-:Y:S01]  /*20d0*/  IMAD.X R9, R13, 0x1, R159, P1 ;  /* 0x000000010d097824 */ /* 0x000fe200008e069f */
[----:B------:R-:W-:-:S05]  /*20e0*/  IADD3 R10, P2, R11, R6, RZ ;  /* 0x000000060b0a7210 */ /* 0x000fca0007f5e0ff */
[----:B------:R-:W-:-:S04]  /*20f0*/  IMAD.X R11, R13, 0x1, R7, P2 ;  /* 0x000000010d0b7824 */ /* 0x000fc800010e0607 */
[----:B------:R-:W-:Y:S05]  /*2100*/  @!P0 BRA `(.L_x_29) ;  /* 0x0000004800948947 */ /* 0x000fea0003800000 */
[----:B------:R-:W0:Y:S01]  /*2110*/  LDC.64 R156, c[0x0][0x5b0] ;  /* 0x00016c00ff9c7b82 */ /* 0x000e220000000a00 */
[----:B------:R-:W-:Y:S01]  /*2120*/  ULDC.64 UR4, c[0x0][0x5b8] ;  /* 0x00016e0000047ab9 */ /* 0x000fe20000000a00 */
[----:B------:R-:W-:Y:S01]  /*2130*/  ISETP.GE.AND P0, PT, R0, 0x1, PT ;  /* 0x000000010000780c */ /* 0x000fe20003f06270 */
[----:B------:R-:W-:Y:S01]  /*2140*/  IMAD R21, R160, UR4, RZ ;  /* 0x00000004a0157c24 */ /* 0x000fe2000f8e02ff */
[----:B------:R-:W-:Y:S01]  /*2150*/  BSSY B1, `(.L_x_30) ;  /* 0x0000010000017945 */ /* 0x000fe20003800000 */
[C---:B------:R-:W-:Y:S01]  /*2160*/  IMAD.WIDE.U32 R14, R22.reuse, UR4, R14 ;  /* 0x00000004160e7c25 */ /* 0x040fe2000f8e000e */
[----:B------:R-:W-:Y:S02]  /*2170*/  ISETP.LT.OR P3, PT, R3, 0x1, !P0 ;  /* 0x000000010300780c */ /* 0x000fe40004761670 */
[----:B------:R-:W1:Y:S01]  /*2180*/  LDC.64 R12, c[0x0][0x5a8] ;  /* 0x00016a00ff0c7b82 */ /* 0x000e620000000a00 */
[----:B------:R-:W-:Y:S02]  /*2190*/  IMAD R21, R22, UR5, R21 ;  /* 0x0000000516157c24 */ /* 0x000fe4000f8e0215 */
[----:B------:R-:W-:-:S02]  /*21a0*/  IMAD.MOV.U32 R20, RZ, RZ, R14 ;  /* 0x000000ffff147224 */ /* 0x000fc400078e000e */
[----:B------:R-:W-:Y:S02]  /*21b0*/  IMAD.IADD R21, R15, 0x1, R21 ;  /* 0x000000010f157824 */ /* 0x000fe400078e0215 */
[-C--:B0-----:R-:W-:Y:S01]  /*21c0*/  IMAD R160, R5, R156.reuse, RZ ;  /* 0x0000009c05a07224 */ /* 0x081fe200078e02ff */
[----:B------:R-:W-:Y:S01]  /*21d0*/  SHF.L.U64.HI R161, R156, 0x3, R157 ;  /* 0x000000039ca17819 */ /* 0x000fe2000001029d */
[----:B------:R-:W-:-:S04]  /*21e0*/  IMAD.WIDE.U32 R22, R165, R156, R20 ;  /* 0x0000009ca5167225 */ /* 0x000fc800078e0014 */
[----:B------:R-:W-:Y:S01]  /*21f0*/  IMAD R169, R165, R157, R160 ;  /* 0x0000009da5a97224 */ /* 0x000fe200078e02a0 */
[----:B-1----:R-:W-:Y:S01]  /*2200*/  IADD3 R22, P1, R22, R12, RZ ;  /* 0x0000000c16167210 */ /* 0x002fe20007f3e0ff */
[----:B------:R-:W-:-:S03]  /*2210*/  IMAD.SHL.U32 R160, R156, 0x8, RZ ;  /* 0x000000089ca07824 */ /* 0x000fc600078e00ff */
[----:B------:R-:W-:Y:S01]  /*2220*/  IADD3.X R23, R13, R23, R169, P1, !PT ;  /* 0x000000170d177210 */ /* 0x000fe20000ffe4a9 */
[----:B------:R-:W-:Y:S08]  /*2230*/  @P3 BRA `(.L_x_31) ;  /* 0x0000000000043947 */ /* 0x000ff00003800000 */
[----:B--2---:R0:W5:Y:S02]  /*2240*/  LDG.E.U8 R155, desc[UR36][R22.64] ;  /* 0x00000024169b7981 */ /* 0x004164000c1e1100 */
.L_x_31:
[----:B------:R-:W-:Y:S05]  /*2250*/  BSYNC B1 ;  /* 0x0000000000017941 */ /* 0x000fea0003800000 */
.L_x_30:
[----:B-----5:R-:W-:Y:S01]  /*2260*/  LOP3.LUT R164, R155, 0xffff, RZ, 0xc0, !PT ;  /* 0x0000ffff9ba47812 */ /* 0x020fe200078ec0ff */
[----:B------:R-:W-:Y:S01]  /*2270*/  IMAD.WIDE.U32 R162, R165, R156, R160 ;  /* 0x0000009ca5a27225 */ /* 0x000fe200078e00a0 */
[----:B------:R-:W-:Y:S01]  /*2280*/  ISETP.LT.OR P4, PT, R3, 0x2, !P0 ;  /* 0x000000020300780c */ /* 0x000fe20004781670 */
[----:B------:R-:W-:Y:S01]  /*2290*/  BSSY B1, `(.L_x_32) ;  /* 0x000000e000017945 */ /* 0x000fe20003800000 */
[----:B------:R-:W-:Y:S01]  /*22a0*/  PRMT R167, R164, 0x8880, RZ ;  /* 0x00008880a4a77816 */ /* 0x000fe200000000ff */
[----:B------:R-:W-:Y:S01]  /*22b0*/  IMAD.IADD R163, R169, 0x1, R163 ;  /* 0x00000001a9a37824 */ /* 0x000fe200078e02a3 */
[----:B------:R-:W-:Y:S02]  /*22c0*/  IADD3 R162, P2, P5, R14, R12, R162 ;  /* 0x0000000c0ea27210 */ /* 0x000fe40007d5e0a2 */
[----:B------:R-:W-:Y:S01]  /*22d0*/  ISETP.GE.AND P1, PT, R0, 0x9, PT ;  /* 0x000000090000780c */ /* 0x000fe20003f26270 */
[----:B------:R-:W-:Y:S01]  /*22e0*/  IMAD R164, R167, R154, RZ ;  /* 0x0000009aa7a47224 */ /* 0x000fe200078e02ff */
[----:B------:R-:W-:-:S02]  /*22f0*/  IADD3.X R163, R21, R13, R163, P2, P5 ;  /* 0x0000000d15a37210 */ /* 0x000fc400017ea4a3 */
[----:B------:R-:W-:Y:S01]  /*2300*/  ISETP.LT.OR P2, PT, R3, 0x1, !P1 ;  /* 0x000000010300780c */ /* 0x000fe20004f41670 */
[----:B------:R-:W-:-:S05]  /*2310*/  @!P3 IMAD R167, R88, R153, R164 ;  /* 0x0000009958a7b224 */ /* 0x000fca00078e02a4 */
[----:B------:R1:W-:Y:S01]  /*2320*/  @!P3 STG.E.U8 desc[UR36][R158.64], R167 ;  /* 0x000000a79e00b986 */ /* 0x0003e2000c101124 */
[----:B------:R-:W-:Y:S06]  /*2330*/  @P4 BRA `(.L_x_33) ;  /* 0x00000000000c4947 */ /* 0x000fec0003800000 */
[----:B--2---:R-:W1:Y:S02]  /*2340*/  LDG.E.U8 R155, desc[UR36][R22.64+0x1] ;  /* 0x00000124169b7981 */ /* 0x004e64000c1e1100 */
[----:B-1----:R-:W-:-:S05]  /*2350*/  PRMT R167, R155, 0x8880, RZ ;  /* 0x000088809ba77816 */ /* 0x002fca00000000ff */
[----:B------:R-:W-:-:S07]  /*2360*/  IMAD R164, R167, R154, RZ ;  /* 0x0000009aa7a47224 */ /* 0x000fce00078e02ff */
.L_x_33:
[----:B------:R-:W-:Y:S05]  /*2370*/  BSYNC B1 ;  /* 0x0000000000017941 */ /* 0x000fea0003800000 */
.L_x_32:
[----:B------:R-:W-:Y:S01]  /*2380*/  @!P4 IMAD R89, R89, R153, R164 ;  /* 0x000000995959c224 */ /* 0x000fe200078e02a4 */
[----:B------:R-:W-:Y:S04]  /*2390*/  BSSY B1, `(.L_x_34) ;  /* 0x0000006000017945 */ /* 0x000fe80003800000 */
[----:B------:R3:W-:Y:S01]  /*23a0*/  @!P4 STG.E.U8 desc[UR36][R158.64+0x1], R89 ;  /* 0x000001599e00c986 */ /* 0x0007e2000c101124 */
[----:B------:R-:W-:Y:S05]  /*23b0*/  @P2 BRA `(.L_x_35) ;  /* 0x00000000000c2947 */ /* 0x000fea0003800000 */
[----:B--2---:R-:W3:Y:S02]  /*23c0*/  LDG.E.U8 R155, desc[UR36][R162.64] ;  /* 0x00000024a29b7981 */ /* 0x004ee4000c1e1100 */
[----:B---3--:R-:W-:-:S05]  /*23d0*/  PRMT R89, R155, 0x8880, RZ ;  /* 0x000088809b597816 */ /* 0x008fca00000000ff */
[----:B------:R-:W-:-:S07]  /*23e0*/  IMAD R164, R89, R154, RZ ;  /* 0x0000009a59a47224 */ /* 0x000fce00078e02ff */
.L_x_35:
[----:B------:R-:W-:Y:S05]  /*23f0*/  BSYNC B1 ;  /* 0x0000000000017941 */ /* 0x000fea0003800000 */
.L_x_34:
[C---:B------:R-:W-:Y:S01]  /*2400*/  ISETP.LT.OR P4, PT, R3.reuse, 0x2, !P1 ;  /* 0x000000020300780c */ /* 0x040fe20004f81670 */
[----:B---3--:R-:W-:Y:S01]  /*2410*/  @!P2 IMAD R89, R90, R153, R164 ;  /* 0x000000995a59a224 */ /* 0x008fe200078e02a4 */
[----:B------:R-:W-:Y:S01]  /*2420*/  BSSY B1, `(.L_x_36) ;  /* 0x0000009000017945 */ /* 0x000fe20003800000 */
[C---:B------:R-:W-:Y:S02]  /*2430*/  ISETP.LT.OR P3, PT, R3.reuse, 0x9, !P0 ;  /* 0x000000090300780c */ /* 0x040fe40004761670 */
[C---:B------:R-:W-:Y:S01]  /*2440*/  ISETP.LT.OR P5, PT, R3.reuse, 0xa, !P0 ;  /* 0x0000000a0300780c */ /* 0x040fe200047a1670 */
[----:B------:R3:W-:Y:S01]  /*2450*/  @!P2 STG.E.U8 desc[UR36][R8.64], R89 ;  /* 0x000000590800a986 */ /* 0x0007e2000c101124 */
[----:B------:R-:W-:-:S06]  /*2460*/  ISETP.LT.OR P2, PT, R3, 0x9, !P1 ;  /* 0x000000090300780c */ /* 0x000fcc0004f41670 */
[----:B------:R-:W-:Y:S07]  /*2470*/  @P4 BRA `(.L_x_37) ;  /* 0x00000000000c4947 */ /* 0x000fee0003800000 */
[----:B--2---:R-:W3:Y:S02]  /*2480*/  LDG.E.U8 R155, desc[UR36][R162.64+0x1] ;  /* 0x00000124a29b7981 */ /* 0x004ee4000c1e1100 */
[----:B---3--:R-:W-:-:S05]  /*2490*/  PRMT R89, R155, 0x8880, RZ ;  /* 0x000088809b597816 */ /* 0x008fca00000000ff */
[----:B------:R-:W-:-:S07]  /*24a0*/  IMAD R164, R89, R154, RZ ;  /* 0x0000009a59a47224 */ /* 0x000fce00078e02ff */
.L_x_37:
[----:B------:R-:W-:Y:S05]  /*24b0*/  BSYNC B1 ;  /* 0x0000000000017941 */ /* 0x000fea0003800000 */
.L_x_36:
[----:B------:R-:W-:Y:S01]  /*24c0*/  @!P4 IMAD R91, R91, R153, R164 ;  /* 0x000000995b5bc224 */ /* 0x000fe200078e02a4 */
[----:B------:R-:W-:Y:S04]  /*24d0*/  BSSY B1, `(.L_x_38) ;  /* 0x0000006000017945 */ /* 0x000fe80003800000 */
[----:B------:R4:W-:Y:S01]  /*24e0*/  @!P4 STG.E.U8 desc[UR36][R8.64+0x1], R91 ;  /* 0x0000015b0800c986 */ /* 0x0009e2000c101124 */
[----:B------:R-:W-:Y:S05]  /*24f0*/  @P3 BRA `(.L_x_39) ;  /* 0x00000000000c3947 */ /* 0x000fea0003800000 */
[----:B--2---:R-:W3:Y:S02]  /*2500*/  LDG.E.U8 R155, desc[UR36][R22.64+0x8] ;  /* 0x00000824169b7981 */ /* 0x004ee4000c1e1100 */
[----:B---3--:R-:W-:-:S05]  /*2510*/  PRMT R89, R155, 0x8880, RZ ;  /* 0x000088809b597816 */ /* 0x008fca00000000ff */
[----:B------:R-:W-:-:S07]  /*2520*/  IMAD R164, R89, R154, RZ ;  /* 0x0000009a59a47224 */ /* 0x000fce00078e02ff */
.L_x_39:
[----:B------:R-:W-:Y:S05]  /*2530*/  BSYNC B1 ;  /* 0x0000000000017941 */ /* 0x000fea0003800000 */
.L_x_38:
[----:B---3--:R-:W-:Y:S01]  /*2540*/  @!P3 IMAD R89, R92, R153, R164 ;  /* 0x000000995c59b224 */ /* 0x008fe200078e02a4 */
[----:B------:R-:W-:Y:S04]  /*2550*/  BSSY B1, `(.L_x_40) ;  /* 0x0000006000017945 */ /* 0x000fe80003800000 */
[----:B------:R3:W-:Y:S01]  /*2560*/  @!P3 STG.E.U8 desc[UR36][R158.64+0x8], R89 ;  /* 0x000008599e00b986 */ /* 0x0007e2000c101124 */
[----:B------:R-:W-:Y:S05]  /*2570*/  @P5 BRA `(.L_x_41) ;  /* 0x00000000000c5947 */ /* 0x000fea0003800000 */
[----:B--2---:R-:W3:Y:S02]  /*2580*/  LDG.E.U8 R155, desc[UR36][R22.64+0x9] ;  /* 0x00000924169b7981 */ /* 0x004ee4000c1e1100 */
[----:B---3--:R-:W-:-:S05]  /*2590*/  PRMT R89, R155, 0x8880, RZ ;  /* 0x000088809b597816 */ /* 0x008fca00000000ff */
[----:B------:R-:W-:-:S07]  /*25a0*/  IMAD R164, R89, R154, RZ ;  /* 0x0000009a59a47224 */ /* 0x000fce00078e02ff */
.L_x_41:
[----:B------:R-:W-:Y:S05]  /*25b0*/  BSYNC B1 ;  /* 0x0000000000017941 */ /* 0x000fea0003800000 */
.L_x_40:
[----:B------:R-:W-:Y:S01]  /*25c0*/  @!P5 IMAD R93, R93, R153, R164 ;  /* 0x000000995d5dd224 */ /* 0x000fe200078e02a4 */
[----:B------:R-:W-:Y:S04]  /*25d0*/  BSSY B1, `(.L_x_42) ;  /* 0x0000006000017945 */ /* 0x000fe80003800000 */
[----:B------:R0:W-:Y:S01]  /*25e0*/  @!P5 STG.E.U8 desc[UR36][R158.64+0x9], R93 ;  /* 0x0000095d9e00d986 */ /* 0x0001e2000c101124 */
[----:B------:R-:W-:Y:S05]  /*25f0*/  @P2 BRA `(.L_x_43) ;  /* 0x00000000000c2947 */ /* 0x000fea0003800000 */
[----:B--2---:R-:W3:Y:S02]  /*2600*/  LDG.E.U8 R155, desc[UR36][R162.64+0x8] ;  /* 0x00000824a29b7981 */ /* 0x004ee4000c1e1100 */
[----:B---3--:R-:W-:-:S05]  /*2610*/  PRMT R89, R155, 0x8880, RZ ;  /* 0x000088809b597816 */ /* 0x008fca00000000ff */
[----:B------:R-:W-:-:S07]  /*2620*/  IMAD R164, R89, R154, RZ ;  /* 0x0000009a59a47224 */ /* 0x000fce00078e02ff */
.L_x_43:
[----:B------:R-:W-:Y:S05]  /*2630*/  BSYNC B1 ;  /* 0x0000000000017941 */ /* 0x000fea0003800000 */
.L_x_42:
        /* <DEDUP_REMOVED lines=11> */
.L_x_45:
[----:B------:R-:W-:Y:S05]  /*26f0*/  BSYNC B1 ;  /* 0x0000000000017941 */ /* 0x000fea0003800000 */
.L_x_44:
[----:B------:R-:W-:Y:S01]  /*2700*/  @!P4 IMAD R95, R95, R153, R164 ;  /* 0x000000995f5fc224 */ /* 0x000fe200078e02a4 */
[----:B------:R-:W-:Y:S04]  /*2710*/  BSSY B1, `(.L_x_46) ;  /* 0x0000006000017945 */ /* 0x000fe80003800000 */
[----:B------:R0:W-:Y:S01]  /*2720*/  @!P4 STG.E.U8 desc[UR36][R8.64+0x9], R95 ;  /* 0x0000095f0800c986 */ /* 0x0001e2000c101124 */
[----:B------:R-:W-:Y:S05]  /*2730*/  @P3 BRA `(.L_x_47) ;  /* 0x00000000000c3947 */ /* 0x000fea0003800000 */
[----:B--2---:R-:W3:Y:S02]  /*2740*/  LDG.E.U8 R155, desc[UR36][R22.64+0x10] ;  /* 0x00001024169b7981 */ /* 0x004ee4000c1e1100 */
[----:B---3--:R-:W-:-:S05]  /*2750*/  PRMT R89, R155, 0x8880, RZ ;  /* 0x000088809b597816 */ /* 0x008fca00000000ff */
[----:B------:R-:W-:-:S07]  /*2760*/  IMAD R164, R89, R154, RZ ;  /* 0x0000009a59a47224 */ /* 0x000fce00078e02ff */
.L_x_47:
[----:B------:R-:W-:Y:S05]  /*2770*/  BSYNC B1 ;  /* 0x0000000000017941 */ /* 0x000fea0003800000 */
.L_x_46:
[----:B---3--:R-:W-:Y:S01]  /*2780*/  @!P3 IMAD R89, R96, R153, R164 ;  /* 0x000000996059b224 */ /* 0x008fe200078e02a4 */
[----:B------:R-:W-:Y:S04]  /*2790*/  BSSY B1, `(.L_x_48) ;  /* 0x0000006000017945 */ /* 0x000fe80003800000 */
[----:B------:R3:W-:Y:S01]  /*27a0*/  @!P3 STG.E.U8 desc[UR36][R158.64+0x10], R89 ;  /* 0x000010599e00b986 */ /* 0x0007e2000c101124 */
[----:B------:R-:W-:Y:S05]  /*27b0*/  @P5 BRA `(.L_x_49) ;  /* 0x00000000000c5947 */ /* 0x000fea0003800000 */
[----:B--2---:R-:W3:Y:S02]  /*27c0*/  LDG.E.U8 R155, desc[UR36][R22.64+0x11] ;  /* 0x00001124169b7981 */ /* 0x004ee4000c1e1100 */
[----:B---3--:R-:W-:-:S05]  /*27d0*/  PRMT R89, R155, 0x8880, RZ ;  /* 0x000088809b597816 */ /* 0x008fca00000000ff */
[----:B------:R-:W-:-:S07]  /*27e0*/  IMAD R164, R89, R154, RZ ;  /* 0x0000009a59a47224 */ /* 0x000fce00078e02ff */
.L_x_49:
[----:B------:R-:W-:Y:S05]  /*27f0*/  BSYNC B1 ;  /* 0x0000000000017941 */ /* 0x000fea0003800000 */
.L_x_48:
[----:B------:R-:W-:Y:S01]  /*2800*/  @!P5 IMAD R97, R97, R153, R164 ;  /* 0x000000996161d224 */ /* 0x000fe200078e02a4 */
[----:B------:R-:W-:Y:S04]  /*2810*/  BSSY B1, `(.L_x_50) ;  /* 0x0000006000017945 */ /* 0x000fe80003800000 */
[----:B------:R0:W-:Y:S01]  /*2820*/  @!P5 STG.E.U8 desc[UR36][R158.64+0x11], R97 ;  /* 0x000011619e00d986 */ /* 0x0001e2000c101124 */
[----:B------:R-:W-:Y:S05]  /*2830*/  @P2 BRA `(.L_x_51) ;  /* 0x00000000000c2947 */ /* 0x000fea0003800000 */
[----:B--2---:R-:W3:Y:S02]  /*2840*/  LDG.E.U8 R155, desc[UR36][R162.64+0x10] ;  /* 0x00001024a29b7981 */ /* 0x004ee4000c1e1100 */
[----:B---3--:R-:W-:-:S05]  /*2850*/  PRMT R89, R155, 0x8880, RZ ;  /* 0x000088809b597816 */ /* 0x008fca00000000ff */
[----:B------:R-:W-:-:S07]  /*2860*/  IMAD R164, R89, R154, RZ ;  /* 0x0000009a59a47224 */ /* 0x000fce00078e02ff */
.L_x_51:
[----:B------:R-:W-:Y:S05]  /*2870*/  BSYNC B1 ;  /* 0x0000000000017941 */ /* 0x000fea0003800000 */
.L_x_50:
        /* <DEDUP_REMOVED lines=11> */
.L_x_53:
[----:B------:R-:W-:Y:S05]  /*2930*/  BSYNC B1 ;  /* 0x0000000000017941 */ /* 0x000fea0003800000 */
.L_x_52:
[----:B------:R-:W-:Y:S01]  /*2940*/  @!P4 IMAD R99, R99, R153, R164 ;  /* 0x000000996363c224 */ /* 0x000fe200078e02a4 */
[----:B------:R-:W-:Y:S04]  /*2950*/  BSSY B1, `(.L_x_54) ;  /* 0x0000006000017945 */ /* 0x000fe80003800000 */
[----:B------:R0:W-:Y:S01]  /*2960*/  @!P4 STG.E.U8 desc[UR36][R8.64+0x11], R99 ;  /* 0x000011630800c986 */ /* 0x0001e2000c101124 */
[----:B------:R-:W-:Y:S05]  /*2970*/  @P3 BRA `(.L_x_55) ;  /* 0x00000000000c3947 */ /* 0x000fea0003800000 */
[----:B--2---:R-:W3:Y:S02]  /*2980*/  LDG.E.U8 R155, desc[UR36][R22.64+0x18] ;  /* 0x00001824169b7981 */ /* 0x004ee4000c1e1100 */
[----:B---3--:R-:W-:-:S05]  /*2990*/  PRMT R89, R155, 0x8880, RZ ;  /* 0x000088809b597816 */ /* 0x008fca00000000ff */
[----:B------:R-:W-:-:S07]  /*29a0*/  IMAD R164, R89, R154, RZ ;  /* 0x0000009a59a47224 */ /* 0x000fce00078e02ff */
.L_x_55:
[----:B------:R-:W-:Y:S05]  /*29b0*/  BSYNC B1 ;  /* 0x0000000000017941 */ /* 0x000fea0003800000 */
.L_x_54:
[----:B---3--:R-:W-:Y:S01]  /*29c0*/  @!P3 IMAD R89, R100, R153, R164 ;  /* 0x000000996459b224 */ /* 0x008fe200078e02a4 */
[----:B------:R-:W-:Y:S04]  /*29d0*/  BSSY B1, `(.L_x_56) ;  /* 0x0000006000017945 */ /* 0x000fe80003800000 */
[----:B------:R3:W-:Y:S01]  /*29e0*/  @!P3 STG.E.U8 desc[UR36][R158.64+0x18], R89 ;  /* 0x000018599e00b986 */ /* 0x0007e2000c101124 */
[----:B------:R-:W-:Y:S05]  /*29f0*/  @P5 BRA `(.L_x_57) ;  /* 0x00000000000c5947 */ /* 0x000fea0003800000 */
[----:B--2---:R-:W3:Y:S02]  /*2a00*/  LDG.E.U8 R155, desc[UR36][R22.64+0x19] ;  /* 0x00001924169b7981 */ /* 0x004ee4000c1e1100 */
[----:B---3--:R-:W-:-:S05]  /*2a10*/  PRMT R89, R155, 0x8880, RZ ;  /* 0x000088809b597816 */ /* 0x008fca00000000ff */
[----:B------:R-:W-:-:S07]  /*2a20*/  IMAD R164, R89, R154, RZ ;  /* 0x0000009a59a47224 */ /* 0x000fce00078e02ff */
.L_x_57:
[----:B------:R-:W-:Y:S05]  /*2a30*/  BSYNC B1 ;  /* 0x0000000000017941 */ /* 0x000fea0003800000 */
.L_x_56:
[----:B------:R-:W-:Y:S01]  /*2a40*/  @!P5 IMAD R101, R101, R153, R164 ;  /* 0x000000996565d224 */ /* 0x000fe200078e02a4 */
[----:B------:R-:W-:Y:S04]  /*2a50*/  BSSY B1, `(.L_x_58) ;  /* 0x0000006000017945 */ /* 0x000fe80003800000 */
[----:B------:R0:W-:Y:S01]  /*2a60*/  @!P5 STG.E.U8 desc[UR36][R158.64+0x19], R101 ;  /* 0x000019659e00d986 */ /* 0x0001e2000c101124 */
[----:B------:R-:W-:Y:S05]  /*2a70*/  @P2 BRA `(.L_x_59) ;  /* 0x00000000000c2947 */ /* 0x000fea0003800000 */
[----:B--2---:R-:W3:Y:S02]  /*2a80*/  LDG.E.U8 R155, desc[UR36][R162.64+0x18] ;  /* 0x00001824a29b7981 */ /* 0x004ee4000c1e1100 */
[----:B---3--:R-:W-:-:S05]  /*2a90*/  PRMT R89, R155, 0x8880, RZ ;  /* 0x000088809b597816 */ /* 0x008fca00000000ff */
[----:B------:R-:W-:-:S07]  /*2aa0*/  IMAD R164, R89, R154, RZ ;  /* 0x0000009a59a47224 */ /* 0x000fce00078e02ff */
.L_x_59:
[----:B------:R-:W-:Y:S05]  /*2ab0*/  BSYNC B1 ;  /* 0x0000000000017941 */ /* 0x000fea0003800000 */
.L_x_58:
        /* <DEDUP_REMOVED lines=11> */
.L_x_61:
[----:B------:R-:W-:Y:S05]  /*2b70*/  BSYNC B1 ;  /* 0x0000000000017941 */ /* 0x000fea0003800000 */
.L_x_60:
[----:B------:R-:W-:Y:S01]  /*2b80*/  @!P4 IMAD R103, R103, R153, R164 ;  /* 0x000000996767c224 */ /* 0x000fe200078e02a4 */
[----:B------:R-:W-:Y:S04]  /*2b90*/  BSSY B1, `(.L_x_62) ;  /* 0x0000006000017945 */ /* 0x000fe80003800000 */
[----:B------:R0:W-:Y:S01]  /*2ba0*/  @!P4 STG.E.U8 desc[UR36][R8.64+0x19], R103 ;  /* 0x000019670800c986 */ /* 0x0001e2000c101124 */
[----:B------:R-:W-:Y:S05]  /*2bb0*/  @P3 BRA `(.L_x_63) ;  /* 0x00000000000c3947 */ /* 0x000fea0003800000 */
[----:B--2---:R-:W3:Y:S02]  /*2bc0*/  LDG.E.U8 R155, desc[UR36][R22.64+0x20] ;  /* 0x00002024169b7981 */ /* 0x004ee4000c1e1100 */
[----:B---3--:R-:W-:-:S05]  /*2bd0*/  PRMT R89, R155, 0x8880, RZ ;  /* 0x000088809b597816 */ /* 0x008fca00000000ff */
[----:B------:R-:W-:-:S07]  /*2be0*/  IMAD R164, R89, R154, RZ ;  /* 0x0000009a59a47224 */ /* 0x000fce00078e02ff */
.L_x_63:
[----:B------:R-:W-:Y:S05]  /*2bf0*/  BSYNC B1 ;  /* 0x0000000000017941 */ /* 0x000fea0003800000 */
.L_x_62:
[----:B---3--:R-:W-:Y:S01]  /*2c00*/  @!P3 IMAD R89, R104, R153, R164 ;  /* 0x000000996859b224 */ /* 0x008fe200078e02a4 */
[----:B------:R-:W-:Y:S04]  /*2c10*/  BSSY B1, `(.L_x_64) ;  /* 0x0000006000017945 */ /* 0x000fe80003800000 */
[----:B------:R3:W-:Y:S01]  /*2c20*/  @!P3 STG.E.U8 desc[UR36][R158.64+0x20], R89 ;  /* 0x000020599e00b986 */ /* 0x0007e2000c101124 */
[----:B------:R-:W-:Y:S05]  /*2c30*/  @P5 BRA `(.L_x_65) ;  /* 0x00000000000c5947 */ /* 0x000fea0003800000 */
[----:B--2---:R-:W3:Y:S02]  /*2c40*/  LDG.E.U8 R155, desc[UR36][R22.64+0x21] ;  /* 0x00002124169b7981 */ /* 0x004ee4000c1e1100 */
[----:B---3--:R-:W-:-:S05]  /*2c50*/  PRMT R89, R155, 0x8880, RZ ;  /* 0x000088809b597816 */ /* 0x008fca00000000ff */
[----:B------:R-:W-:-:S07]  /*2c60*/  IMAD R164, R89, R154, RZ ;  /* 0x0000009a59a47224 */ /* 0x000fce00078e02ff */
.L_x_65:
[----:B------:R-:W-:Y:S05]  /*2c70*/  BSYNC B1 ;  /* 0x0000000000017941 */ /* 0x000fea0003800000 */
.L_x_64:
[----:B------:R-:W-:Y:S01]  /*2c80*/  @!P5 IMAD R105, R105, R153, R164 ;  /* 0x000000996969d224 */ /* 0x000fe200078e02a4 */
[----:B------:R-:W-:Y:S04]  /*2c90*/  BSSY B1, `(.L_x_66) ;  /* 0x0000006000017945 */ /* 0x000fe80003800000 */
[----:B------:R0:W-:Y:S01]  /*2ca0*/  @!P5 STG.E.U8 desc[UR36][R158.64+0x21], R105 ;  /* 0x000021699e00d986 */ /* 0x0001e2000c101124 */
[----:B------:R-:W-:Y:S05]  /*2cb0*/  @P2 BRA `(.L_x_67) ;  /* 0x00000000000c2947 */ /* 0x000fea0003800000 */
[----:B--2---:R-:W3:Y:S02]  /*2cc0*/  LDG.E.U8 R155, desc[UR36][R162.64+0x20] ;  /* 0x00002024a29b7981 */ /* 0x004ee4000c1e1100 */
[----:B---3--:R-:W-:-:S05]  /*2cd0*/  PRMT R89, R155, 0x8880, RZ ;  /* 0x000088809b597816 */ /* 0x008fca00000000ff */
[----:B------:R-:W-:-:S07]  /*2ce0*/  IMAD R164, R89, R154, RZ ;  /* 0x0000009a59a47224 */ /* 0x000fce00078e02ff */
.L_x_67:
[----:B------:R-:W-:Y:S05]  /*2cf0*/  BSYNC B1 ;  /* 0x0000000000017941 */ /* 0x000fea0003800000 */
.L_x_66:
        /* <DEDUP_REMOVED lines=11> */
.L_x_69:
[----:B------:R-:W-:Y:S05]  /*2db0*/  BSYNC B1 ;  /* 0x0000000000017941 */ /* 0x000fea0003800000 */
.L_x_68:
[----:B------:R-:W-:Y:S01]  /*2dc0*/  @!P4 IMAD R107, R107, R153, R164 ;  /* 0x000000996b6bc224 */ /* 0x000fe200078e02a4 */
[----:B------:R-:W-:Y:S04]  /*2dd0*/  BSSY B1, `(.L_x_70) ;  /* 0x0000006000017945 */ /* 0x000fe80003800000 */
[----:B------:R0:W-:Y:S01]  /*2de0*/  @!P4 STG.E.U8 desc[UR36][R8.64+0x21], R107 ;  /* 0x0000216b0800c986 */ /* 0x0001e2000c101124 */
[----:B------:R-:W-:Y:S05]  /*2df0*/  @P3 BRA `(.L_x_71) ;  /* 0x00000000000c3947 */ /* 0x000fea0003800000 */
[----:B--2---:R-:W3:Y:S02]  /*2e00*/  LDG.E.U8 R155, desc[UR36][R22.64+0x28] ;  /* 0x00002824169b7981 */ /* 0x004ee4000c1e1100 */
[----:B---3--:R-:W-:-:S05]  /*2e10*/  PRMT R89, R155, 0x8880, RZ ;  /* 0x000088809b597816 */ /* 0x008fca00000000ff */
[----:B------:R-:W-:-:S07]  /*2e20*/  IMAD R164, R89, R154, RZ ;  /* 0x0000009a59a47224 */ /* 0x000fce00078e02ff */
.L_x_71:
[----:B------:R-:W-:Y:S05]  /*2e30*/  BSYNC B1 ;  /* 0x0000000000017941 */ /* 0x000fea0003800000 */
.L_x_70:
[----:B---3--:R-:W-:Y:S01]  /*2e40*/  @!P3 IMAD R89, R108, R153, R164 ;  /* 0x000000996c59b224 */ /* 0x008fe200078e02a4 */
[----:B------:R-:W-:Y:S04]  /*2e50*/  BSSY B1, `(.L_x_72) ;  /* 0x0000006000017945 */ /* 0x000fe80003800000 */
[----:B------:R3:W-:Y:S01]  /*2e60*/  @!P3 STG.E.U8 desc[UR36][R158.64+0x28], R89 ;  /* 0x000028599e00b986 */ /* 0x0007e2000c101124 */
[----:B------:R-:W-:Y:S05]  /*2e70*/  @P5 BRA `(.L_x_73) ;  /* 0x00000000000c5947 */ /* 0x000fea0003800000 */
[----:B--2---:R-:W3:Y:S02]  /*2e80*/  LDG.E.U8 R155, desc[UR36][R22.64+0x29] ;  /* 0x00002924169b7981 */ /* 0x004ee4000c1e1100 */
[----:B---3--:R-:W-:-:S05]  /*2e90*/  PRMT R89, R155, 0x8880, RZ ;  /* 0x000088809b597816 */ /* 0x008fca00000000ff */
[----:B------:R-:W-:-:S07]  /*2ea0*/  IMAD R164, R89, R154, RZ ;  /* 0x0000009a59a47224 */ /* 0x000fce00078e02ff */
.L_x_73:
[----:B------:R-:W-:Y:S05]  /*2eb0*/  BSYNC B1 ;  /* 0x0000000000017941 */ /* 0x000fea0003800000 */
.L_x_72:
[----:B------:R-:W-:Y:S01]  /*2ec0*/  @!P5 IMAD R109, R109, R153, R164 ;  /* 0x000000996d6dd224 */ /* 0x000fe200078e02a4 */
[----:B------:R-:W-:Y:S04]  /*2ed0*/  BSSY B1, `(.L_x_74) ;  /* 0x0000006000017945 */ /* 0x000fe80003800000 */
[----:B------:R0:W-:Y:S01]  /*2ee0*/  @!P5 STG.E.U8 desc[UR36][R158.64+0x29], R109 ;  /* 0x0000296d9e00d986 */ /* 0x0001e2000c101124 */
[----:B------:R-:W-:Y:S05]  /*2ef0*/  @P2 BRA `(.L_x_75) ;  /* 0x00000000000c2947 */ /* 0x000fea0003800000 */
[----:B--2---:R-:W3:Y:S02]  /*2f00*/  LDG.E.U8 R155, desc[UR36][R162.64+0x28] ;  /* 0x00002824a29b7981 */ /* 0x004ee4000c1e1100 */
[----:B---3--:R-:W-:-:S05]  /*2f10*/  PRMT R89, R155, 0x8880, RZ ;  /* 0x000088809b597816 */ /* 0x008fca00000000ff */
[----:B------:R-:W-:-:S07]  /*2f20*/  IMAD R164, R89, R154, RZ ;  /* 0x0000009a59a47224 */ /* 0x000fce00078e02ff */
.L_x_75:
[----:B------:R-:W-:Y:S05]  /*2f30*/  BSYNC B1 ;  /* 0x0000000000017941 */ /* 0x000fea0003800000 */
.L_x_74:
        /* <DEDUP_REMOVED lines=11> */
.L_x_77:
[----:B------:R-:W-:Y:S05]  /*2ff0*/  BSYNC B1 ;  /* 0x0000000000017941 */ /* 0x000fea0003800000 */
.L_x_76:
[----:B------:R-:W-:Y:S01]  /*3000*/  @!P4 IMAD R111, R111, R153, R164 ;  /* 0x000000996f6fc224 */ /* 0x000fe200078e02a4 */
[----:B------:R-:W-:Y:S04]  /*3010*/  BSSY B1, `(.L_x_78) ;  /* 0x0000006000017945 */ /* 0x000fe80003800000 */
[----:B------:R0:W-:Y:S01]  /*3020*/  @!P4 STG.E.U8 desc[UR36][R8.64+0x29], R111 ;  /* 0x0000296f0800c986 */ /* 0x0001e2000c101124 */
[----:B------:R-:W-:Y:S05]  /*3030*/  @P3 BRA `(.L_x_79) ;  /* 0x00000000000c3947 */ /* 0x000fea0003800000 */
[----:B--2---:R-:W3:Y:S02]  /*3040*/  LDG.E.U8 R155, desc[UR36][R22.64+0x30] ;  /* 0x00003024169b7981 */ /* 0x004ee4000c1e1100 */
[----:B---3--:R-:W-:-:S05]  /*3050*/  PRMT R89, R155, 0x8880, RZ ;  /* 0x000088809b597816 */ /* 0x008fca00000000ff */
[----:B------:R-:W-:-:S07]  /*3060*/  IMAD R164, R89, R154, RZ ;  /* 0x0000009a59a47224 */ /* 0x000fce00078e02ff */
.L_x_79:
[----:B------:R-:W-:Y:S05]  /*3070*/  BSYNC B1 ;  /* 0x0000000000017941 */ /* 0x000fea0003800000 */
.L_x_78:
[----:B---3--:R-:W-:Y:S01]  /*3080*/  @!P3 IMAD R89, R112, R153, R164 ;  /* 0x000000997059b224 */ /* 0x008fe200078e02a4 */
[----:B------:R-:W-:Y:S04]  /*3090*/  BSSY B1, `(.L_x_80) ;  /* 0x0000006000017945 */ /* 0x000fe80003800000 */
[----:B------:R3:W-:Y:S01]  /*30a0*/  @!P3 STG.E.U8 desc[UR36][R158.64+0x30], R89 ;  /* 0x000030599e00b986 */ /* 0x0007e2000c101124 */
[----:B------:R-:W-:Y:S05]  /*30b0*/  @P5 BRA `(.L_x_81) ;  /* 0x00000000000c5947 */ /* 0x000fea0003800000 */
[----:B--2---:R-:W3:Y:S02]  /*30c0*/  LDG.E.U8 R155, desc[UR36][R22.64+0x31] ;  /* 0x00003124169b7981 */ /* 0x004ee4000c1e1100 */
[----:B---3--:R-:W-:-:S05]  /*30d0*/  PRMT R89, R155, 0x8880, RZ ;  /* 0x000088809b597816 */ /* 0x008fca00000000ff */
[----:B------:R-:W-:-:S07]  /*30e0*/  IMAD R164, R89, R154, RZ ;  /* 0x0000009a59a47224 */ /* 0x000fce00078e02ff */
.L_x_81:
[----:B------:R-:W-:Y:S05]  /*30f0*/  BSYNC B1 ;  /* 0x0000000000017941 */ /* 0x000fea0003800000 */
.L_x_80:
[----:B------:R-:W-:Y:S01]  /*3100*/  @!P5 IMAD R113, R113, R153, R164 ;  /* 0x000000997171d224 */ /* 0x000fe200078e02a4 */
[----:B------:R-:W-:Y:S04]  /*3110*/  BSSY B1, `(.L_x_82) ;  /* 0x0000006000017945 */ /* 0x000fe80003800000 */
[----:B------:R0:W-:Y:S01]  /*3120*/  @!P5 STG.E.U8 desc[UR36][R158.64+0x31], R113 ;  /* 0x000031719e00d986 */ /* 0x0001e2000c101124 */
[----:B------:R-:W-:Y:S05]  /*3130*/  @P2 BRA `(.L_x_83) ;  /* 0x00000000000c2947 */ /* 0x000fea0003800000 */
[----:B--2---:R-:W3:Y:S02]  /*3140*/  LDG.E.U8 R155, desc[UR36][R162.64+0x30] ;  /* 0x00003024a29b7981 */ /* 0x004ee4000c1e1100 */
[----:B---3--:R-:W-:-:S05]  /*3150*/  PRMT R89, R155, 0x8880, RZ ;  /* 0x000088809b597816 */ /* 0x008fca00000000ff */
[----:B------:R-:W-:-:S07]  /*3160*/  IMAD R164, R89, R154, RZ ;  /* 0x0000009a59a47224 */ /* 0x000fce00078e02ff */
.L_x_83:
[----:B------:R-:W-:Y:S05]  /*3170*/  BSYNC B1 ;  /* 0x0000000000017941 */ /* 0x000fea0003800000 */
.L_x_82:
        /* <DEDUP_REMOVED lines=11> */
.L_x_85:
[----:B------:R-:W-:Y:S05]  /*3230*/  BSYNC B1 ;  /* 0x0000000000017941 */ /* 0x000fea0003800000 */
.L_x_84:
[----:B------:R-:W-:Y:S01]  /*3240*/  @!P4 IMAD R115, R115, R153, R164 ;  /* 0x000000997373c224 */ /* 0x000fe200078e02a4 */
[----:B------:R-:W-:Y:S04]  /*3250*/  BSSY B1, `(.L_x_86) ;  /* 0x0000006000017945 */ /* 0x000fe80003800000 */
[----:B------:R0:W-:Y:S01]  /*3260*/  @!P4 STG.E.U8 desc[UR36][R8.64+0x31], R115 ;  /* 0x000031730800c986 */ /* 0x0001e2000c101124 */
[----:B------:R-:W-:Y:S05]  /*3270*/  @P3 BRA `(.L_x_87) ;  /* 0x00000000000c3947 */ /* 0x000fea0003800000 */
[----:B--2---:R-:W3:Y:S02]  /*3280*/  LDG.E.U8 R155, desc[UR36][R22.64+0x38] ;  /* 0x00003824169b7981 */ /* 0x004ee4000c1e1100 */
[----:B---3--:R-:W-:-:S05]  /*3290*/  PRMT R89, R155, 0x8880, RZ ;  /* 0x000088809b597816 */ /* 0x008fca00000000ff */
[----:B------:R-:W-:-:S07]  /*32a0*/  IMAD R164, R89, R154, RZ ;  /* 0x0000009a59a47224 */ /* 0x000fce00078e02ff */
.L_x_87:
[----:B------:R-:W-:Y:S05]  /*32b0*/  BSYNC B1 ;  /* 0x0000000000017941 */ /* 0x000fea0003800000 */
.L_x_86:
[----:B---3--:R-:W-:Y:S01]  /*32c0*/  @!P3 IMAD R89, R116, R153, R164 ;  /* 0x000000997459b224 */ /* 0x008fe200078e02a4 */
[----:B------:R-:W-:Y:S04]  /*32d0*/  BSSY B1, `(.L_x_88) ;  /* 0x0000006000017945 */ /* 0x000fe80003800000 */
[----:B------:R3:W-:Y:S01]  /*32e0*/  @!P3 STG.E.U8 desc[UR36][R158.64+0x38], R89 ;  /* 0x000038599e00b986 */ /* 0x0007e2000c101124 */
[----:B------:R-:W-:Y:S05]  /*32f0*/  @P5 BRA `(.L_x_89) ;  /* 0x00000000000c5947 */ /* 0x000fea0003800000 */
[----:B--2---:R-:W3:Y:S02]  /*3300*/  LDG.E.U8 R155, desc[UR36][R22.64+0x39] ;  /* 0x00003924169b7981 */ /* 0x004ee4000c1e1100 */
[----:B---3--:R-:W-:-:S05]  /*3310*/  PRMT R89, R155, 0x8880, RZ ;  /* 0x000088809b597816 */ /* 0x008fca00000000ff */
[----:B------:R-:W-:-:S07]  /*3320*/  IMAD R164, R89, R154, RZ ;  /* 0x0000009a59a47224 */ /* 0x000fce00078e02ff */
.L_x_89:
[----:B------:R-:W-:Y:S05]  /*3330*/  BSYNC B1 ;  /* 0x0000000000017941 */ /* 0x000fea0003800000 */
.L_x_88:
[----:B------:R-:W-:Y:S01]  /*3340*/  @!P5 IMAD R117, R117, R153, R164 ;  /* 0x000000997575d224 */ /* 0x000fe200078e02a4 */
[----:B------:R-:W-:Y:S04]  /*3350*/  BSSY B1, `(.L_x_90) ;  /* 0x0000006000017945 */ /* 0x000fe80003800000 */
[----:B------:R0:W-:Y:S01]  /*3360*/  @!P5 STG.E.U8 desc[UR36][R158.64+0x39], R117 ;  /* 0x000039759e00d986 */ /* 0x0001e2000c101124 */
[----:B------:R-:W-:Y:S05]  /*3370*/  @P2 BRA `(.L_x_91) ;  /* 0x00000000000c2947 */ /* 0x000fea0003800000 */
[----:B--2---:R-:W3:Y:S02]  /*3380*/  LDG.E.U8 R155, desc[UR36][R162.64+0x38] ;  /* 0x00003824a29b7981 */ /* 0x004ee4000c1e1100 */
[----:B---3--:R-:W-:-:S05]  /*3390*/  PRMT R89, R155, 0x8880, RZ ;  /* 0x000088809b597816 */ /* 0x008fca00000000ff */
[----:B------:R-:W-:-:S07]  /*33a0*/  IMAD R164, R89, R154, RZ ;  /* 0x0000009a59a47224 */ /* 0x000fce00078e02ff */
.L_x_91:
[----:B------:R-:W-:Y:S05]  /*33b0*/  BSYNC B1 ;  /* 0x0000000000017941 */ /* 0x000fea0003800000 */
.L_x_90:
        /* <DEDUP_REMOVED lines=11> */
.L_x_93:
[----:B------:R-:W-:Y:S05]  /*3470*/  BSYNC B1 ;  /* 0x0000000000017941 */ /* 0x000fea0003800000 */
.L_x_92:
[----:B------:R-:W-:Y:S01]  /*3480*/  @!P4 IMAD R119, R119, R153, R164 ;  /* 0x000000997777c224 */ /* 0x000fe200078e02a4 */
[----:B------:R-:W-:Y:S04]  /*3490*/  BSSY B1, `(.L_x_94) ;  /* 0x0000006000017945 */ /* 0x000fe80003800000 */
[----:B------:R0:W-:Y:S01]  /*34a0*/  @!P4 STG.E.U8 desc[UR36][R8.64+0x39], R119 ;  /* 0x000039770800c986 */ /* 0x0001e2000c101124 */
[----:B------:R-:W-:Y:S05]  /*34b0*/  @P3 BRA `(.L_x_95) ;  /* 0x00000000000c3947 */ /* 0x000fea0003800000 */
[----:B--2---:R-:W3:Y:S02]  /*34c0*/  LDG.E.U8 R155, desc[UR36][R22.64+0x40] ;  /* 0x00004024169b7981 */ /* 0x004ee4000c1e1100 */
[----:B---3--:R-:W-:-:S05]  /*34d0*/  PRMT R89, R155, 0x8880, RZ ;  /* 0x000088809b597816 */ /* 0x008fca00000000ff */
[----:B------:R-:W-:-:S07]  /*34e0*/  IMAD R164, R89, R154, RZ ;  /* 0x0000009a59a47224 */ /* 0x000fce00078e02ff */
.L_x_95:
[----:B------:R-:W-:Y:S05]  /*34f0*/  BSYNC B1 ;  /* 0x0000000000017941 */ /* 0x000fea0003800000 */
.L_x_94:
[----:B---3--:R-:W-:Y:S01]  /*3500*/  @!P3 IMAD R89, R120, R153, R164 ;  /* 0x000000997859b224 */ /* 0x008fe200078e02a4 */
[----:B------:R-:W-:Y:S04]  /*3510*/  BSSY B1, `(.L_x_96) ;  /* 0x0000006000017945 */ /* 0x000fe80003800000 */
[----:B------:R3:W-:Y:S01]  /*3520*/  @!P3 STG.E.U8 desc[UR36][R158.64+0x40], R89 ;  /* 0x000040599e00b986 */ /* 0x0007e2000c101124 */
[----:B------:R-:W-:Y:S05]  /*3530*/  @P5 BRA `(.L_x_97) ;  /* 0x00000000000c5947 */ /* 0x000fea0003800000 */
[----:B--2---:R-:W3:Y:S02]  /*3540*/  LDG.E.U8 R155, desc[UR36][R22.64+0x41] ;  /* 0x00004124169b7981 */ /* 0x004ee4000c1e1100 */
[----:B---3--:R-:W-:-:S05]  /*3550*/  PRMT R89, R155, 0x8880, RZ ;  /* 0x000088809b597816 */ /* 0x008fca00000000ff */
[----:B------:R-:W-:-:S07]  /*3560*/  IMAD R164, R89, R154, RZ ;  /* 0x0000009a59a47224 */ /* 0x000fce00078e02ff */
.L_x_97:
[----:B------:R-:W-:Y:S05]  /*3570*/  BSYNC B1 ;  /* 0x0000000000017941 */ /* 0x000fea0003800000 */
.L_x_96:
[----:B------:R-:W-:Y:S01]  /*3580*/  @!P5 IMAD R121, R121, R153, R164 ;  /* 0x000000997979d224 */ /* 0x000fe200078e02a4 */
[----:B------:R-:W-:Y:S04]  /*3590*/  BSSY B1, `(.L_x_98) ;  /* 0x0000006000017945 */ /* 0x000fe80003800000 */
[----:B------:R0:W-:Y:S01]  /*35a0*/  @!P5 STG.E.U8 desc[UR36][R158.64+0x41], R121 ;  /* 0x000041799e00d986 */ /* 0x0001e2000c101124 */
[----:B------:R-:W-:Y:S05]  /*35b0*/  @P2 BRA `(.L_x_99) ;  /* 0x00000000000c2947 */ /* 0x000fea0003800000 */
[----:B--2---:R-:W3:Y:S02]  /*35c0*/  LDG.E.U8 R155, desc[UR36][R162.64+0x40] ;  /* 0x00004024a29b7981 */ /* 0x004ee4000c1e1100 */
[----:B---3--:R-:W-:-:S05]  /*35d0*/  PRMT R89, R155, 0x8880, RZ ;  /* 0x000088809b597816 */ /* 0x008fca00000000ff */
[----:B------:R-:W-:-:S07]  /*35e0*/  IMAD R164, R89, R154, RZ ;  /* 0x0000009a59a47224 */ /* 0x000fce00078e02ff */
.L_x_99:
[----:B------:R-:W-:Y:S05]  /*35f0*/  BSYNC B1 ;  /* 0x0000000000017941 */ /* 0x000fea0003800000 */
.L_x_98:
        /* <DEDUP_REMOVED lines=11> */
.L_x_101:
[----:B------:R-:W-:Y:S05]  /*36b0*/  BSYNC B1 ;  /* 0x0000000000017941 */ /* 0x000fea0003800000 */
.L_x_100:
[----:B------:R-:W-:Y:S01]  /*36c0*/  @!P4 IMAD R123, R123, R153, R164 ;  /* 0x000000997b7bc224 */ /* 0x000fe200078e02a4 */
[----:B------:R-:W-:Y:S04]  /*36d0*/  BSSY B1, `(.L_x_102) ;  /* 0x0000006000017945 */ /* 0x000fe80003800000 */
[----:B------:R0:W-:Y:S01]  /*36e0*/  @!P4 STG.E.U8 desc[UR36][R8.64+0x41], R123 ;  /* 0x0000417b0800c986 */ /* 0x0001e2000c101124 */
[----:B------:R-:W-:Y:S05]  /*36f0*/  @P3 BRA `(.L_x_103) ;  /* 0x00000000000c3947 */ /* 0x000fea0003800000 */
[----:B--2---:R-:W3:Y:S02]  /*3700*/  LDG.E.U8 R155, desc[UR36][R22.64+0x48] ;  /* 0x00004824169b7981 */ /* 0x004ee4000c1e1100 */
[----:B---3--:R-:W-:-:S05]  /*3710*/  PRMT R89, R155, 0x8880, RZ ;  /* 0x000088809b597816 */ /* 0x008fca00000000ff */
[----:B------:R-:W-:-:S07]  /*3720*/  IMAD R164, R89, R154, RZ ;  /* 0x0000009a59a47224 */ /* 0x000fce00078e02ff */
.L_x_103:
[----:B------:R-:W-:Y:S05]  /*3730*/  BSYNC B1 ;  /* 0x0000000000017941 */ /* 0x000fea0003800000 */
.L_x_102:
[----:B---3--:R-:W-:Y:S01]  /*3740*/  @!P3 IMAD R89, R124, R153, R164 ;  /* 0x000000997c59b224 */ /* 0x008fe200078e02a4 */
[----:B------:R-:W-:Y:S04]  /*3750*/  BSSY B1, `(.L_x_104) ;  /* 0x0000006000017945 */ /* 0x000fe80003800000 */
[----:B------:R3:W-:Y:S01]  /*3760*/  @!P3 STG.E.U8 desc[UR36][R158.64+0x48], R89 ;  /* 0x000048599e00b986 */ /* 0x0007e2000c101124 */
[----:B------:R-:W-:Y:S05]  /*3770*/  @P5 BRA `(.L_x_105) ;  /* 0x00000000000c5947 */ /* 0x000fea0003800000 */
[----:B--2---:R-:W3:Y:S02]  /*3780*/  LDG.E.U8 R155, desc[UR36][R22.64+0x49] ;  /* 0x00004924169b7981 */ /* 0x004ee4000c1e1100 */
[----:B---3--:R-:W-:-:S05]  /*3790*/  PRMT R89, R155, 0x8880, RZ ;  /* 0x000088809b597816 */ /* 0x008fca00000000ff */
[----:B------:R-:W-:-:S07]  /*37a0*/  IMAD R164, R89, R154, RZ ;  /* 0x0000009a59a47224 */ /* 0x000fce00078e02ff */
.L_x_105:
[----:B------:R-:W-:Y:S05]  /*37b0*/  BSYNC B1 ;  /* 0x0000000000017941 */ /* 0x000fea0003800000 */
.L_x_104:
[----:B------:R-:W-:Y:S01]  /*37c0*/  @!P5 IMAD R125, R125, R153, R164 ;  /* 0x000000997d7dd224 */ /* 0x000fe200078e02a4 */
[----:B------:R-:W-:Y:S04]  /*37d0*/  BSSY B1, `(.L_x_106) ;  /* 0x0000006000017945 */ /* 0x000fe80003800000 */
[----:B------:R0:W-:Y:S01]  /*37e0*/  @!P5 STG.E.U8 desc[UR36][R158.64+0x49], R125 ;  /* 0x0000497d9e00d986 */ /* 0x0001e2000c101124 */
[----:B------:R-:W-:Y:S05]  /*37f0*/  @P2 BRA `(.L_x_107) ;  /* 0x00000000000c2947 */ /* 0x000fea0003800000 */
[----:B--2---:R-:W3:Y:S02]  /*3800*/  LDG.E.U8 R155, desc[UR36][R162.64+0x48] ;  /* 0x00004824a29b7981 */ /* 0x004ee4000c1e1100 */
[----:B---3--:R-:W-:-:S05]  /*3810*/  PRMT R89, R155, 0x8880, RZ ;  /* 0x000088809b597816 */ /* 0x008fca00000000ff */
[----:B------:R-:W-:-:S07]  /*3820*/  IMAD R164, R89, R154, RZ ;  /* 0x0000009a59a47224 */ /* 0x000fce00078e02ff */
.L_x_107:
[----:B------:R-:W-:Y:S05]  /*3830*/  BSYNC B1 ;  /* 0x0000000000017941 */ /* 0x000fea0003800000 */
.L_x_106:
        /* <DEDUP_REMOVED lines=11> */
.L_x_109:
[----:B------:R-:W-:Y:S05]  /*38f0*/  BSYNC B1 ;  /* 0x0000000000017941 */ /* 0x000fea0003800000 */
.L_x_108:
[----:B------:R-:W-:Y:S01]  /*3900*/  @!P4 IMAD R127, R127, R153, R164 ;  /* 0x000000997f7fc224 */ /* 0x000fe200078e02a4 */
[----:B------:R-:W-:Y:S04]  /*3910*/  BSSY B1, `(.L_x_110) ;  /* 0x0000006000017945 */ /* 0x000fe80003800000 */
[----:B------:R0:W-:Y:S01]  /*3920*/  @!P4 STG.E.U8 desc[UR36][R8.64+0x49], R127 ;  /* 0x0000497f0800c986 */ /* 0x0001e2000c101124 */
[----:B------:R-:W-:Y:S05]  /*3930*/  @P3 BRA `(.L_x_111) ;  /* 0x00000000000c3947 */ /* 0x000fea0003800000 */
[----:B--2---:R-:W3:Y:S02]  /*3940*/  LDG.E.U8 R155, desc[UR36][R22.64+0x50] ;  /* 0x00005024169b7981 */ /* 0x004ee4000c1e1100 */
[----:B---3--:R-:W-:-:S05]  /*3950*/  PRMT R89, R155, 0x8880, RZ ;  /* 0x000088809b597816 */ /* 0x008fca00000000ff */
[----:B------:R-:W-:-:S07]  /*3960*/  IMAD R164, R89, R154, RZ ;  /* 0x0000009a59a47224 */ /* 0x000fce00078e02ff */
.L_x_111:
[----:B------:R-:W-:Y:S05]  /*3970*/  BSYNC B1 ;  /* 0x0000000000017941 */ /* 0x000fea0003800000 */
.L_x_110:
[----:B---3--:R-:W-:Y:S01]  /*3980*/  @!P3 IMAD R89, R128, R153, R164 ;  /* 0x000000998059b224 */ /* 0x008fe200078e02a4 */
[----:B------:R-:W-:Y:S04]  /*3990*/  BSSY B1, `(.L_x_112) ;  /* 0x0000006000017945 */ /* 0x000fe80003800000 */
[----:B------:R3:W-:Y:S01]  /*39a0*/  @!P3 STG.E.U8 desc[UR36][R158.64+0x50], R89 ;  /* 0x000050599e00b986 */ /* 0x0007e2000c101124 */
[----:B------:R-:W-:Y:S05]  /*39b0*/  @P5 BRA `(.L_x_113) ;  /* 0x00000000000c5947 */ /* 0x000fea0003800000 */
[----:B--2---:R-:W3:Y:S02]  /*39c0*/  LDG.E.U8 R155, desc[UR36][R22.64+0x51] ;  /* 0x00005124169b7981 */ /* 0x004ee4000c1e1100 */
[----:B---3--:R-:W-:-:S05]  /*39d0*/  PRMT R89, R155, 0x8880, RZ ;  /* 0x000088809b597816 */ /* 0x008fca00000000ff */
[----:B------:R-:W-:-:S07]  /*39e0*/  IMAD R164, R89, R154, RZ ;  /* 0x0000009a59a47224 */ /* 0x000fce00078e02ff */
.L_x_113:
[----:B------:R-:W-:Y:S05]  /*39f0*/  BSYNC B1 ;  /* 0x0000000000017941 */ /* 0x000fea0003800000 */
.L_x_112:
[----:B------:R-:W-:Y:S01]  /*3a00*/  @!P5 IMAD R129, R129, R153, R164 ;  /* 0x000000998181d224 */ /* 0x000fe200078e02a4 */
[----:B------:R-:W-:Y:S04]  /*3a10*/  BSSY B1, `(.L_x_114) ;  /* 0x0000006000017945 */ /* 0x000fe80003800000 */
[----:B------:R0:W-:Y:S01]  /*3a20*/  @!P5 STG.E.U8 desc[UR36][R158.64+0x51], R129 ;  /* 0x000051819e00d986 */ /* 0x0001e2000c101124 */
[----:B------:R-:W-:Y:S05]  /*3a30*/  @P2 BRA `(.L_x_115) ;  /* 0x00000000000c2947 */ /* 0x000fea0003800000 */
[----:B--2---:R-:W3:Y:S02]  /*3a40*/  LDG.E.U8 R155, desc[UR36][R162.64+0x50] ;  /* 0x00005024a29b7981 */ /* 0x004ee4000c1e1100 */
[----:B---3--:R-:W-:-:S05]  /*3a50*/  PRMT R89, R155, 0x8880, RZ ;  /* 0x000088809b597816 */ /* 0x008fca00000000ff */
[----:B------:R-:W-:-:S07]  /*3a60*/  IMAD R164, R89, R154, RZ ;  /* 0x0000009a59a47224 */ /* 0x000fce00078e02ff */
.L_x_115:
[----:B------:R-:W-:Y:S05]  /*3a70*/  BSYNC B1 ;  /* 0x0000000000017941 */ /* 0x000fea0003800000 */
.L_x_114:
        /* <DEDUP_REMOVED lines=11> */
.L_x_117:
[----:B------:R-:W-:Y:S05]  /*3b30*/  BSYNC B1 ;  /* 0x0000000000017941 */ /* 0x000fea0003800000 */
.L_x_116:
[----:B------:R-:W-:Y:S01]  /*3b40*/  @!P4 IMAD R131, R131, R153, R164 ;  /* 0x000000998383c224 */ /* 0x000fe200078e02a4 */
[----:B------:R-:W-:Y:S04]  /*3b50*/  BSSY B1, `(.L_x_118) ;  /* 0x0000006000017945 */ /* 0x000fe80003800000 */
[----:B------:R0:W-:Y:S01]  /*3b60*/  @!P4 STG.E.U8 desc[UR36][R8.64+0x51], R131 ;  /* 0x000051830800c986 */ /* 0x0001e2000c101124 */
[----:B------:R-:W-:Y:S05]  /*3b70*/  @P3 BRA `(.L_x_119) ;  /* 0x00000000000c3947 */ /* 0x000fea0003800000 */
[----:B--2---:R-:W3:Y:S02]  /*3b80*/  LDG.E.U8 R155, desc[UR36][R22.64+0x58] ;  /* 0x00005824169b7981 */ /* 0x004ee4000c1e1100 */
[----:B---3--:R-:W-:-:S05]  /*3b90*/  PRMT R89, R155, 0x8880, RZ ;  /* 0x000088809b597816 */ /* 0x008fca00000000ff */
[----:B------:R-:W-:-:S07]  /*3ba0*/  IMAD R164, R89, R154, RZ ;  /* 0x0000009a59a47224 */ /* 0x000fce00078e02ff */
.L_x_119:
[----:B------:R-:W-:Y:S05]  /*3bb0*/  BSYNC B1 ;  /* 0x0000000000017941 */ /* 0x000fea0003800000 */
.L_x_118:
[----:B---3--:R-:W-:Y:S01]  /*3bc0*/  @!P3 IMAD R89, R132, R153, R164 ;  /* 0x000000998459b224 */ /* 0x008fe200078e02a4 */
[----:B------:R-:W-:Y:S04]  /*3bd0*/  BSSY B1, `(.L_x_120) ;  /* 0x0000006000017945 */ /* 0x000fe80003800000 */
[----:B------:R3:W-:Y:S01]  /*3be0*/  @!P3 STG.E.U8 desc[UR36][R158.64+0x58], R89 ;  /* 0x000058599e00b986 */ /* 0x0007e2000c101124 */
[----:B------:R-:W-:Y:S05]  /*3bf0*/  @P5 BRA `(.L_x_121) ;  /* 0x00000000000c5947 */ /* 0x000fea0003800000 */
[----:B--2---:R-:W3:Y:S02]  /*3c00*/  LDG.E.U8 R155, desc[UR36][R22.64+0x59] ;  /* 0x00005924169b7981 */ /* 0x004ee4000c1e1100 */
[----:B---3--:R-:W-:-:S05]  /*3c10*/  PRMT R89, R155, 0x8880, RZ ;  /* 0x000088809b597816 */ /* 0x008fca00000000ff */
[----:B------:R-:W-:-:S07]  /*3c20*/  IMAD R164, R89, R154, RZ ;  /* 0x0000009a59a47224 */ /* 0x000fce00078e02ff */
.L_x_121:
[----:B------:R-:W-:Y:S05]  /*3c30*/  BSYNC B1 ;  /* 0x0000000000017941 */ /* 0x000fea0003800000 */
.L_x_120:
[----:B------:R-:W-:Y:S01]  /*3c40*/  @!P5 IMAD R133, R133, R153, R164 ;  /* 0x000000998585d224 */ /* 0x000fe200078e02a4 */
[----:B------:R-:W-:Y:S04]  /*3c50*/  BSSY B1, `(.L_x_122) ;  /* 0x0000006000017945 */ /* 0x000fe80003800000 */
[----:B------:R0:W-:Y:S01]  /*3c60*/  @!P5 STG.E.U8 desc[UR36][R158.64+0x59], R133 ;  /* 0x000059859e00d986 */ /* 0x0001e2000c101124 */
[----:B------:R-:W-:Y:S05]  /*3c70*/  @P2 BRA `(.L_x_123) ;  /* 0x00000000000c2947 */ /* 0x000fea0003800000 */
[----:B--2---:R-:W3:Y:S02]  /*3c80*/  LDG.E.U8 R155, desc[UR36][R162.64+0x58] ;  /* 0x00005824a29b7981 */ /* 0x004ee4000c1e1100 */
[----:B---3--:R-:W-:-:S05]  /*3c90*/  PRMT R89, R155, 0x8880, RZ ;  /* 0x000088809b597816 */ /* 0x008fca00000000ff */
[----:B------:R-:W-:-:S07]  /*3ca0*/  IMAD R164, R89, R154, RZ ;  /* 0x0000009a59a47224 */ /* 0x000fce00078e02ff */
.L_x_123:
[----:B------:R-:W-:Y:S05]  /*3cb0*/  BSYNC B1 ;  /* 0x0000000000017941 */ /* 0x000fea0003800000 */
.L_x_122:
        /* <DEDUP_REMOVED lines=11> */
.L_x_125:
[----:B------:R-:W-:Y:S05]  /*3d70*/  BSYNC B1 ;  /* 0x0000000000017941 */ /* 0x000fea0003800000 */
.L_x_124:
[----:B------:R-:W-:Y:S01]  /*3d80*/  @!P4 IMAD R135, R135, R153, R164 ;  /* 0x000000998787c224 */ /* 0x000fe200078e02a4 */
[----:B------:R-:W-:Y:S04]  /*3d90*/  BSSY B1, `(.L_x_126) ;  /* 0x0000006000017945 */ /* 0x000fe80003800000 */
[----:B------:R0:W-:Y:S01]  /*3da0*/  @!P4 STG.E.U8 desc[UR36][R8.64+0x59], R135 ;  /* 0x000059870800c986 */ /* 0x0001e2000c101124 */
[----:B------:R-:W-:Y:S05]  /*3db0*/  @P3 BRA `(.L_x_127) ;  /* 0x00000000000c3947 */ /* 0x000fea0003800000 */
[----:B--2---:R-:W3:Y:S02]  /*3dc0*/  LDG.E.U8 R155, desc[UR36][R22.64+0x60] ;  /* 0x00006024169b7981 */ /* 0x004ee4000c1e1100 */
[----:B---3--:R-:W-:-:S05]  /*3dd0*/  PRMT R89, R155, 0x8880, RZ ;  /* 0x000088809b597816 */ /* 0x008fca00000000ff */
[----:B------:R-:W-:-:S07]  /*3de0*/  IMAD R164, R89, R154, RZ ;  /* 0x0000009a59a47224 */ /* 0x000fce00078e02ff */
.L_x_127:
[----:B------:R-:W-:Y:S05]  /*3df0*/  BSYNC B1 ;  /* 0x0000000000017941 */ /* 0x000fea0003800000 */
.L_x_126:
[----:B---3--:R-:W-:Y:S01]  /*3e00*/  @!P3 IMAD R89, R136, R153, R164 ;  /* 0x000000998859b224 */ /* 0x008fe200078e02a4 */
[----:B------:R-:W-:Y:S04]  /*3e10*/  BSSY B1, `(.L_x_128) ;  /* 0x0000006000017945 */ /* 0x000fe80003800000 */
[----:B------:R3:W-:Y:S01]  /*3e20*/  @!P3 STG.E.U8 desc[UR36][R158.64+0x60], R89 ;  /* 0x000060599e00b986 */ /* 0x0007e2000c101124 */
[----:B------:R-:W-:Y:S05]  /*3e30*/  @P5 BRA `(.L_x_129) ;  /* 0x00000000000c5947 */ /* 0x000fea0003800000 */
[----:B--2---:R-:W3:Y:S02]  /*3e40*/  LDG.E.U8 R155, desc[UR36][R22.64+0x61] ;  /* 0x00006124169b7981 */ /* 0x004ee4000c1e1100 */
[----:B---3--:R-:W-:-:S05]  /*3e50*/  PRMT R89, R155, 0x8880, RZ ;  /* 0x000088809b597816 */ /* 0x008fca00000000ff */
[----:B------:R-:W-:-:S07]  /*3e60*/  IMAD R164, R89, R154, RZ ;  /* 0x0000009a59a47224 */ /* 0x000fce00078e02ff */
.L_x_129:
[----:B------:R-:W-:Y:S05]  /*3e70*/  BSYNC B1 ;  /* 0x0000000000017941 */ /* 0x000fea0003800000 */
.L_x_128:
[----:B------:R-:W-:Y:S01]  /*3e80*/  @!P5 IMAD R137, R137, R153, R164 ;  /* 0x000000998989d224 */ /* 0x000fe200078e02a4 */
[----:B------:R-:W-:Y:S04]  /*3e90*/  BSSY B1, `(.L_x_130) ;  /* 0x0000006000017945 */ /* 0x000fe80003800000 */
[----:B------:R0:W-:Y:S01]  /*3ea0*/  @!P5 STG.E.U8 desc[UR36][R158.64+0x61], R137 ;  /* 0x000061899e00d986 */ /* 0x0001e2000c101124 */
[----:B------:R-:W-:Y:S05]  /*3eb0*/  @P2 BRA `(.L_x_131) ;  /* 0x00000000000c2947 */ /* 0x000fea0003800000 */
[----:B--2---:R-:W3:Y:S02]  /*3ec0*/  LDG.E.U8 R155, desc[UR36][R162.64+0x60] ;  /* 0x00006024a29b7981 */ /* 0x004ee4000c1e1100 */
[----:B---3--:R-:W-:-:S05]  /*3ed0*/  PRMT R89, R155, 0x8880, RZ ;  /* 0x000088809b597816 */ /* 0x008fca00000000ff */
[----:B------:R-:W-:-:S07]  /*3ee0*/  IMAD R164, R89, R154, RZ ;  /* 0x0000009a59a47224 */ /* 0x000fce00078e02ff */
.L_x_131:
[----:B------:R-:W-:Y:S05]  /*3ef0*/  BSYNC B1 ;  /* 0x0000000000017941 */ /* 0x000fea0003800000 */
.L_x_130:
        /* <DEDUP_REMOVED lines=11> */
.L_x_133:
[----:B------:R-:W-:Y:S05]  /*3fb0*/  BSYNC B1 ;  /* 0x0000000000017941 */ /* 0x000fea0003800000 */
.L_x_132:
[----:B------:R-:W-:Y:S01]  /*3fc0*/  @!P4 IMAD R139, R139, R153, R164 ;  /* 0x000000998b8bc224 */ /* 0x000fe200078e02a4 */
[----:B------:R-:W-:Y:S04]  /*3fd0*/  BSSY B1, `(.L_x_134) ;  /* 0x0000006000017945 */ /* 0x000fe80003800000 */
[----:B------:R0:W-:Y:S01]  /*3fe0*/  @!P4 STG.E.U8 desc[UR36][R8.64+0x61], R139 ;  /* 0x0000618b0800c986 */ /* 0x0001e2000c101124 */
[----:B------:R-:W-:Y:S05]  /*3ff0*/  @P3 BRA `(.L_x_135) ;  /* 0x00000000000c3947 */ /* 0x000fea0003800000 */
[----:B--2---:R-:W3:Y:S02]  /*4000*/  LDG.E.U8 R155, desc[UR36][R22.64+0x68] ;  /* 0x00006824169b7981 */ /* 0x004ee4000c1e1100 */
[----:B---3--:R-:W-:-:S05]  /*4010*/  PRMT R89, R155, 0x8880, RZ ;  /* 0x000088809b597816 */ /* 0x008fca00000000ff */
[----:B------:R-:W-:-:S07]  /*4020*/  IMAD R164, R89, R154, RZ ;  /* 0x0000009a59a47224 */ /* 0x000fce00078e02ff */
.L_x_135:
[----:B------:R-:W-:Y:S05]  /*4030*/  BSYNC B1 ;  /* 0x0000000000017941 */ /* 0x000fea0003800000 */
.L_x_134:
[----:B---3--:R-:W-:Y:S01]  /*4040*/  @!P3 IMAD R89, R140, R153, R164 ;  /* 0x000000998c59b224 */ /* 0x008fe200078e02a4 */
[----:B------:R-:W-:Y:S04]  /*4050*/  BSSY B1, `(.L_x_136) ;  /* 0x0000006000017945 */ /* 0x000fe80003800000 */
[----:B------:R3:W-:Y:S01]  /*4060*/  @!P3 STG.E.U8 desc[UR36][R158.64+0x68], R89 ;  /* 0x000068599e00b986 */ /* 0x0007e2000c101124 */
[----:B------:R-:W-:Y:S05]  /*4070*/  @P5 BRA `(.L_x_137) ;  /* 0x00000000000c5947 */ /* 0x000fea0003800000 */
[----:B--2---:R-:W3:Y:S02]  /*4080*/  LDG.E.U8 R155, desc[UR36][R22.64+0x69] ;  /* 0x00006924169b7981 */ /* 0x004ee4000c1e1100 */
[----:B---3--:R-:W-:-:S05]  /*4090*/  PRMT R89, R155, 0x8880, RZ ;  /* 0x000088809b597816 */ /* 0x008fca00000000ff */
[----:B------:R-:W-:-:S07]  /*40a0*/  IMAD R164, R89, R154, RZ ;  /* 0x0000009a59a47224 */ /* 0x000fce00078e02ff */
.L_x_137:
[----:B------:R-:W-:Y:S05]  /*40b0*/  BSYNC B1 ;  /* 0x0000000000017941 */ /* 0x000fea0003800000 */
.L_x_136:
[----:B------:R-:W-:Y:S01]  /*40c0*/  @!P5 IMAD R141, R141, R153, R164 ;  /* 0x000000998d8dd224 */ /* 0x000fe200078e02a4 */
[----:B------:R-:W-:Y:S04]  /*40d0*/  BSSY B1, `(.L_x_138) ;  /* 0x0000006000017945 */ /* 0x000fe80003800000 */
[----:B------:R0:W-:Y:S01]  /*40e0*/  @!P5 STG.E.U8 desc[UR36][R158.64+0x69], R141 ;  /* 0x0000698d9e00d986 */ /* 0x0001e2000c101124 */
[----:B------:R-:W-:Y:S05]  /*40f0*/  @P2 BRA `(.L_x_139) ;  /* 0x00000000000c2947 */ /* 0x000fea0003800000 */
[----:B--2---:R-:W3:Y:S02]  /*4100*/  LDG.E.U8 R155, desc[UR36][R162.64+0x68] ;  /* 0x00006824a29b7981 */ /* 0x004ee4000c1e1100 */
[----:B---3--:R-:W-:-:S05]  /*4110*/  PRMT R89, R155, 0x8880, RZ ;  /* 0x000088809b597816 */ /* 0x008fca00000000ff */
[----:B------:R-:W-:-:S07]  /*4120*/  IMAD R164, R89, R154, RZ ;  /* 0x0000009a59a47224 */ /* 0x000fce00078e02ff */
.L_x_139:
[----:B------:R-:W-:Y:S05]  /*4130*/  BSYNC B1 ;  /* 0x0000000000017941 */ /* 0x000fea0003800000 */
.L_x_138:
        /* <DEDUP_REMOVED lines=11> */
.L_x_141:
[----:B------:R-:W-:Y:S05]  /*41f0*/  BSYNC B1 ;  /* 0x0000000000017941 */ /* 0x000fea0003800000 */
.L_x_140:
[----:B------:R-:W-:Y:S01]  /*4200*/  @!P4 IMAD R143, R143, R153, R164 ;  /* 0x000000998f8fc224 */ /* 0x000fe200078e02a4 */
[----:B------:R-:W-:Y:S04]  /*4210*/  BSSY B1, `(.L_x_142) ;  /* 0x0000006000017945 */ /* 0x000fe80003800000 */
[----:B------:R0:W-:Y:S01]  /*4220*/  @!P4 STG.E.U8 desc[UR36][R8.64+0x69], R143 ;  /* 0x0000698f0800c986 */ /* 0x0001e2000c101124 */
[----:B------:R-:W-:Y:S05]  /*4230*/  @P3 BRA `(.L_x_143) ;  /* 0x00000000000c3947 */ /* 0x000fea0003800000 */
[----:B--2---:R-:W3:Y:S02]  /*4240*/  LDG.E.U8 R155, desc[UR36][R22.64+0x70] ;  /* 0x00007024169b7981 */ /* 0x004ee4000c1e1100 */
[----:B---3--:R-:W-:-:S05]  /*4250*/  PRMT R89, R155, 0x8880, RZ ;  /* 0x000088809b597816 */ /* 0x008fca00000000ff */
[----:B------:R-:W-:-:S07]  /*4260*/  IMAD R164, R89, R154, RZ ;  /* 0x0000009a59a47224 */ /* 0x000fce00078e02ff */
.L_x_143:
[----:B------:R-:W-:Y:S05]  /*4270*/  BSYNC B1 ;  /* 0x0000000000017941 */ /* 0x000fea0003800000 */
.L_x_142:
[----:B---3--:R-:W-:Y:S01]  /*4280*/  @!P3 IMAD R89, R144, R153, R164 ;  /* 0x000000999059b224 */ /* 0x008fe200078e02a4 */
[----:B------:R-:W-:Y:S04]  /*4290*/  BSSY B1, `(.L_x_144) ;  /* 0x0000006000017945 */ /* 0x000fe80003800000 */
[----:B------:R3:W-:Y:S01]  /*42a0*/  @!P3 STG.E.U8 desc[UR36][R158.64+0x70], R89 ;  /* 0x000070599e00b986 */ /* 0x0007e2000c101124 */
[----:B------:R-:W-:Y:S05]  /*42b0*/  @P5 BRA `(.L_x_145) ;  /* 0x00000000000c5947 */ /* 0x000fea0003800000 */
[----:B--2---:R-:W3:Y:S02]  /*42c0*/  LDG.E.U8 R155, desc[UR36][R22.64+0x71] ;  /* 0x00007124169b7981 */ /* 0x004ee4000c1e1100 */
[----:B---3--:R-:W-:-:S05]  /*42d0*/  PRMT R89, R155, 0x8880, RZ ;  /* 0x000088809b597816 */ /* 0x008fca00000000ff */
[----:B------:R-:W-:-:S07]  /*42e0*/  IMAD R164, R89, R154, RZ ;  /* 0x0000009a59a47224 */ /* 0x000fce00078e02ff */
.L_x_145:
[----:B------:R-:W-:Y:S05]  /*42f0*/  BSYNC B1 ;  /* 0x0000000000017941 */ /* 0x000fea0003800000 */
.L_x_144:
[----:B------:R-:W-:Y:S01]  /*4300*/  @!P5 IMAD R145, R145, R153, R164 ;  /* 0x000000999191d224 */ /* 0x000fe200078e02a4 */
[----:B------:R-:W-:Y:S04]  /*4310*/  BSSY B1, `(.L_x_146) ;  /* 0x0000006000017945 */ /* 0x000fe80003800000 */
[----:B------:R0:W-:Y:S01]  /*4320*/  @!P5 STG.E.U8 desc[UR36][R158.64+0x71], R145 ;  /* 0x000071919e00d986 */ /* 0x0001e2000c101124 */
[----:B------:R-:W-:Y:S05]  /*4330*/  @P2 BRA `(.L_x_147) ;  /* 0x00000000000c2947 */ /* 0x000fea0003800000 */
[----:B--2---:R-:W3:Y:S02]  /*4340*/  LDG.E.U8 R155, desc[UR36][R162.64+0x70] ;  /* 0x00007024a29b7981 */ /* 0x004ee4000c1e1100 */
[----:B---3--:R-:W-:-:S05]  /*4350*/  PRMT R89, R155, 0x8880, RZ ;  /* 0x000088809b597816 */ /* 0x008fca00000000ff */
[----:B------:R-:W-:-:S07]  /*4360*/  IMAD R164, R89, R154, RZ ;  /* 0x0000009a59a47224 */ /* 0x000fce00078e02ff */
.L_x_147:
[----:B------:R-:W-:Y:S05]  /*4370*/  BSYNC B1 ;  /* 0x0000000000017941 */ /* 0x000fea0003800000 */
.L_x_146:
[C---:B------:R-:W-:Y:S01]  /*4380*/  ISETP.LT.OR P4, PT, R3.reuse, 0x72, !P1 ;  /* 0x000000720300780c */ /* 0x040fe20004f81670 */
[----:B---3--:R-:W-:Y:S01]  /*4390*/  @!P2 IMAD R89, R146, R153, R164 ;  /* 0x000000999259a224 */ /* 0x008fe200078e02a4 */
[----:B------:R-:W-:Y:S01]  /*43a0*/  BSSY B1, `(.L_x_148) ;  /* 0x000000b000017945 */ /* 0x000fe20003800000 */
[----:B------:R-:W-:Y:S02]  /*43b0*/  ISETP.LT.OR P3, PT, R3, 0x79, !P0 ;  /* 0x000000790300780c */ /* 0x000fe40004761670 */
[----:B------:R-:W-:Y:S01]  /*43c0*/  IADD3 R165, P5, R165, 0x80, RZ ;  /* 0x00000080a5a57810 */ /* 0x000fe20007fbe0ff */
[----:B------:R3:W-:Y:S01]  /*43d0*/  @!P2 STG.E.U8 desc[UR36][R8.64+0x70], R89 ;  /* 0x000070590800a986 */ /* 0x0007e2000c101124 */
[C---:B------:R-:W-:Y:S02]  /*43e0*/  ISETP.LT.OR P2, PT, R3.reuse, 0x79, !P1 ;  /* 0x000000790300780c */ /* 0x040fe40004f41670 */
[C---:B------:R-:W-:Y:S02]  /*43f0*/  ISETP.LT.OR P0, PT, R3.reuse, 0x7a, !P0 ;  /* 0x0000007a0300780c */ /* 0x040fe40004701670 */
[----:B------:R-:W-:-:S02]  /*4400*/  ISETP.LT.OR P1, PT, R3, 0x7a, !P1 ;  /* 0x0000007a0300780c */ /* 0x000fc40004f21670 */
[----:B------:R-:W-:Y:S11]  /*4410*/  @P4 BRA `(.L_x_149) ;  /* 0x00000000000c4947 */ /* 0x000ff60003800000 */
[----:B--2---:R-:W3:Y:S02]  /*4420*/  LDG.E.U8 R155, desc[UR36][R162.64+0x71] ;  /* 0x00007124a29b7981 */ /* 0x004ee4000c1e1100 */
[----:B---3--:R-:W-:-:S05]  /*4430*/  PRMT R89, R155, 0x8880, RZ ;  /* 0x000088809b597816 */ /* 0x008fca00000000ff */
[----:B------:R-:W-:-:S07]  /*4440*/  IMAD R164, R89, R154, RZ ;  /* 0x0000009a59a47224 */ /* 0x000fce00078e02ff */
.L_x_149:
[----:B------:R-:W-:Y:S05]  /*4450*/  BSYNC B1 ;  /* 0x0000000000017941 */ /* 0x000fea0003800000 */
.L_x_148:
[----:B------:R-:W-:Y:S01]  /*4460*/  @!P4 IMAD R147, R147, R153, R164 ;  /* 0x000000999393c224 */ /* 0x000fe200078e02a4 */
[----:B------:R-:W-:Y:S04]  /*4470*/  BSSY B1, `(.L_x_150) ;  /* 0x0000006000017945 */ /* 0x000fe80003800000 */
[----:B------:R0:W-:Y:S01]  /*4480*/  @!P4 STG.E.U8 desc[UR36][R8.64+0x71], R147 ;  /* 0x000071930800c986 */ /* 0x0001e2000c101124 */
[----:B------:R-:W-:Y:S05]  /*4490*/  @P3 BRA `(.L_x_151) ;  /* 0x00000000000c3947 */ /* 0x000fea0003800000 */
[----:B--2---:R-:W3:Y:S02]  /*44a0*/  LDG.E.U8 R155, desc[UR36][R22.64+0x78] ;  /* 0x00007824169b7981 */ /* 0x004ee4000c1e1100 */
[----:B---3--:R-:W-:-:S05]  /*44b0*/  PRMT R89, R155, 0x8880, RZ ;  /* 0x000088809b597816 */ /* 0x008fca00000000ff */
[----:B------:R-:W-:-:S07]  /*44c0*/  IMAD R164, R89, R154, RZ ;  /* 0x0000009a59a47224 */ /* 0x000fce00078e02ff */
.L_x_151:
[----:B------:R-:W-:Y:S05]  /*44d0*/  BSYNC B1 ;  /* 0x0000000000017941 */ /* 0x000fea0003800000 */
.L_x_150:
[----:B---3--:R-:W-:Y:S01]  /*44e0*/  @!P3 IMAD R89, R148, R153, R164 ;  /* 0x000000999459b224 */ /* 0x008fe200078e02a4 */
[----:B------:R-:W-:Y:S01]  /*44f0*/  BSSY B1, `(.L_x_152) ;  /* 0x0000007000017945 */ /* 0x000fe20003800000 */
[----:B----4-:R-:W-:-:S03]  /*4500*/  IMAD.X R91, RZ, RZ, R5, P5 ;  /* 0x000000ffff5b7224 */ /* 0x010fc600028e0605 */
[----:B------:R3:W-:Y:S01]  /*4510*/  @!P3 STG.E.U8 desc[UR36][R158.64+0x78], R89 ;  /* 0x000078599e00b986 */ /* 0x0007e2000c101124 */
[----:B------:R-:W-:Y:S05]  /*4520*/  @P0 BRA `(.L_x_153) ;  /* 0x00000000000c0947 */ /* 0x000fea0003800000 */
[----:B--2---:R-:W2:Y:S02]  /*4530*/  LDG.E.U8 R155, desc[UR36][R22.64+0x79] ;  /* 0x00007924169b7981 */ /* 0x004ea4000c1e1100 */
[----:B--2---:R-:W-:-:S05]  /*4540*/  PRMT R5, R155, 0x8880, RZ ;  /* 0x000088809b057816 */ /* 0x004fca00000000ff */
[----:B------:R-:W-:-:S07]  /*4550*/  IMAD R164, R5, R154, RZ ;  /* 0x0000009a05a47224 */ /* 0x000fce00078e02ff */
.L_x_153:
[----:B------:R-:W-:Y:S05]  /*4560*/  BSYNC B1 ;  /* 0x0000000000017941 */ /* 0x000fea0003800000 */
.L_x_152:
[----:B------:R-:W-:Y:S01]  /*4570*/  @!P0 IMAD R149, R149, R153, R164 ;  /* 0x0000009995958224 */ /* 0x000fe200078e02a4 */
[----:B------:R-:W-:Y:S01]  /*4580*/  BSSY B1, `(.L_x_154) ;  /* 0x0000007000017945 */ /* 0x000fe20003800000 */
[----:B------:R-:W-:-:S03]  /*4590*/  IMAD R4, R91, R156, RZ ;  /* 0x0000009c5b047224 */ /* 0x000fc600078e02ff */
[----:B------:R4:W-:Y:S01]  /*45a0*/  @!P0 STG.E.U8 desc[UR36][R158.64+0x79], R149 ;  /* 0x000079959e008986 */ /* 0x0009e2000c101124 */
[----:B------:R-:W-:Y:S05]  /*45b0*/  @P2 BRA `(.L_x_155) ;  /* 0x00000000000c2947 */ /* 0x000fea0003800000 */
[----:B--2---:R-:W2:Y:S02]  /*45c0*/  LDG.E.U8 R155, desc[UR36][R162.64+0x78] ;  /* 0x00007824a29b7981 */ /* 0x004ea4000c1e1100 */
[----:B--2---:R-:W-:-:S05]  /*45d0*/  PRMT R5, R155, 0x8880, RZ ;  /* 0x000088809b057816 */ /* 0x004fca00000000ff */
[----:B------:R-:W-:-:S07]  /*45e0*/  IMAD R164, R5, R154, RZ ;  /* 0x0000009a05a47224 */ /* 0x000fce00078e02ff */
.L_x_155:
[----:B------:R-:W-:Y:S05]  /*45f0*/  BSYNC B1 ;  /* 0x0000000000017941 */ /* 0x000fea0003800000 */
.L_x_154:
[----:B------:R-:W-:Y:S01]  /*4600*/  @!P2 IMAD R5, R150, R153, R164 ;  /* 0x000000999605a224 */ /* 0x000fe200078e02a4 */
[----:B------:R-:W-:Y:S01]  /*4610*/  BSSY B1, `(.L_x_156) ;  /* 0x0000009000017945 */ /* 0x000fe20003800000 */
[C---:B0-----:R-:W-:Y:S02]  /*4620*/  IMAD R23, R165.reuse, R157, R4 ;  /* 0x0000009da5177224 */ /* 0x041fe400078e0204 */
[CC--:B------:R-:W-:Y:S01]  /*4630*/  IMAD.WIDE.U32 R160, R165.reuse, R156.reuse, R160 ;  /* 0x0000009ca5a07225 */ /* 0x0c0fe200078e00a0 */
[----:B------:R0:W-:Y:S03]  /*4640*/  @!P2 STG.E.U8 desc[UR36][R8.64+0x78], R5 ;  /* 0x000078050800a986 */ /* 0x0001e6000c101124 */
[----:B------:R-:W-:Y:S01]  /*4650*/  IMAD.WIDE.U32 R156, R165, R156, R20 ;  /* 0x0000009ca59c7225 */ /* 0x000fe200078e0014 */
[----:B------:R-:W-:Y:S06]  /*4660*/  @P1 BRA `(.L_x_157) ;  /* 0x00000000000c1947 */ /* 0x000fec0003800000 */
[----:B--2---:R-:W0:Y:S02]  /*4670*/  LDG.E.U8 R155, desc[UR36][R162.64+0x79] ;  /* 0x00007924a29b7981 */ /* 0x004e24000c1e1100 */
[----:B0-----:R-:W-:-:S05]  /*4680*/  PRMT R5, R155, 0x8880, RZ ;  /* 0x000088809b057816 */ /* 0x001fca00000000ff */
[----:B------:R-:W-:-:S07]  /*4690*/  IMAD R164, R5, R154, RZ ;  /* 0x0000009a05a47224 */ /* 0x000fce00078e02ff */
.L_x_157:
[----:B------:R-:W-:Y:S05]  /*46a0*/  BSYNC B1 ;  /* 0x0000000000017941 */ /* 0x000fea0003800000 */
.L_x_156:
[----:B------:R-:W-:Y:S01]  /*46b0*/  @!P1 IMAD R151, R151, R153, R164 ;  /* 0x0000009997979224 */ /* 0x000fe200078e02a4 */
[----:B------:R-:W-:Y:S01]  /*46c0*/  ISETP.GE.AND P2, PT, R0, 0x81, PT ;  /* 0x000000810000780c */ /* 0x000fe20003f46270 */
[----:B------:R-:W-:Y:S01]  /*46d0*/  BSSY B1, `(.L_x_158) ;  /* 0x000000c000017945 */ /* 0x000fe20003800000 */
[----:B------:R-:W-:Y:S02]  /*46e0*/  IADD3 R4, P5, R156, R12, RZ ;  /* 0x0000000c9c047210 */ /* 0x000fe40007fbe0ff */
[----:B------:R1:W-:Y:S01]  /*46f0*/  @!P1 STG.E.U8 desc[UR36][R8.64+0x79], R151 ;  /* 0x0000799708009986 */ /* 0x0003e2000c101124 */
[----:B------:R-:W-:Y:S02]  /*4700*/  ISETP.LT.OR P1, PT, R3, 0x1, !P2 ;  /* 0x000000010300780c */ /* 0x000fe40005721670 */
[----:B0-----:R-:W-:Y:S02]  /*4710*/  IADD3.X R5, R13, R157, R23, P5, !PT ;  /* 0x0000009d0d057210 */ /* 0x001fe40002ffe417 */
[----:B------:R-:W-:-:S02]  /*4720*/  ISETP.GE.AND P0, PT, R0, 0x89, PT ;  /* 0x000000890000780c */ /* 0x000fc40003f06270 */
[----:B------:R-:W-:Y:S02]  /*4730*/  IADD3 R12, P4, P3, R14, R12, R160 ;  /* 0x0000000c0e0c7210 */ /* 0x000fe40007b9e0a0 */
[----:B------:R-:W-:-:S05]  /*4740*/  ISETP.LT.OR P5, PT, R3, 0x2, !P2 ;  /* 0x000000020300780c */ /* 0x000fca00057a1670 */
[----:B-1----:R-:W-:Y:S08]  /*4750*/  @P1 BRA `(.L_x_159) ;  /* 0x00000000000c1947 */ /* 0x002ff00003800000 */
[----:B--2---:R-:W2:Y:S02]  /*4760*/  LDG.E.U8 R155, desc[UR36][R4.64] ;  /* 0x00000024049b7981 */ /* 0x004ea4000c1e1100 */
[----:B--2---:R-:W-:-:S05]  /*4770*/  PRMT R9, R155, 0x8880, RZ ;  /* 0x000088809b097816 */ /* 0x004fca00000000ff */
[----:B------:R-:W-:-:S07]  /*4780*/  IMAD R164, R9, R154, RZ ;  /* 0x0000009a09a47224 */ /* 0x000fce00078e02ff */
.L_x_159:
[----:B------:R-:W-:Y:S05]  /*4790*/  BSYNC B1 ;  /* 0x0000000000017941 */ /* 0x000fea0003800000 */
.L_x_158:
[----:B------:R-:W-:Y:S01]  /*47a0*/  @!P1 IMAD R9, R24, R153, R164 ;  /* 0x0000009918099224 */ /* 0x000fe200078e02a4 */
[----:B------:R-:W-:Y:S01]  /*47b0*/  BSSY B1, `(.L_x_160) ;  /* 0x0000007000017945 */ /* 0x000fe20003800000 */
[----:B------:R-:W-:-:S03]  /*47c0*/  IMAD.IADD R160, R23, 0x1, R161 ;  /* 0x0000000117a07824 */ /* 0x000fc600078e02a1 */
[----:B------:R0:W-:Y:S01]  /*47d0*/  @!P1 STG.E.U8 desc[UR36][R6.64], R9 ;  /* 0x0000000906009986 */ /* 0x0001e2000c101124 */
[----:B------:R-:W-:Y:S05]  /*47e0*/  @P5 BRA `(.L_x_161) ;  /* 0x00000000000c5947 */ /* 0x000fea0003800000 */
[----:B--2---:R-:W0:Y:S02]  /*47f0*/  LDG.E.U8 R155, desc[UR36][R4.64+0x1] ;  /* 0x00000124049b7981 */ /* 0x004e24000c1e1100 */
[----:B0-----:R-:W-:-:S05]  /*4800*/  PRMT R9, R155, 0x8880, RZ ;  /* 0x000088809b097816 */ /* 0x001fca00000000ff */
[----:B------:R-:W-:-:S07]  /*4810*/  IMAD R164, R9, R154, RZ ;  /* 0x0000009a09a47224 */ /* 0x000fce00078e02ff */
.L_x_161:
[----:B------:R-:W-:Y:S05]  /*4820*/  BSYNC B1 ;  /* 0x0000000000017941 */ /* 0x000fea0003800000 */
.L_x_160:
[----:B------:R-:W-:Y:S01]  /*4830*/  ISETP.LT.OR P1, PT, R3, 0x1, !P0 ;  /* 0x000000010300780c */ /* 0x000fe20004721670 */
[----:B------:R-:W-:Y:S01]  /*4840*/  @!P5 IMAD R25, R25, R153, R164 ;  /* 0x000000991919d224 */ /* 0x000fe200078e02a4 */
[----:B------:R-:W-:Y:S01]  /*4850*/  BSSY B1, `(.L_x_162) ;  /* 0x000000a000017945 */ /* 0x000fe20003800000 */
[----:B------:R-:W-:Y:S02]  /*4860*/  IADD3.X R13, R21, R13, R160, P4, P3 ;  /* 0x0000000d150d7210 */ /* 0x000fe400027e64a0 */
[C---:B------:R-:W-:Y:S01]  /*4870*/  ISETP.LT.OR P4, PT, R3.reuse, 0x2, !P0 ;  /* 0x000000020300780c */ /* 0x040fe20004781670 */
[----:B------:R1:W-:Y:S01]  /*4880*/  @!P5 STG.E.U8 desc[UR36][R6.64+0x1], R25 ;  /* 0x000001190600d986 */ /* 0x0003e2000c101124 */
[C---:B------:R-:W-:Y:S02]  /*4890*/  ISETP.LT.OR P5, PT, R3.reuse, 0x9, !P2 ;  /* 0x000000090300780c */ /* 0x040fe400057a1670 */
[----:B------:R-:W-:-:S04]  /*48a0*/  ISETP.LT.OR P3, PT, R3, 0xa, !P2 ;  /* 0x0000000a0300780c */ /* 0x000fc80005761670 */
[----:B------:R-:W-:Y:S09]  /*48b0*/  @P1 BRA `(.L_x_163) ;  /* 0x00000000000c1947 */ /* 0x000ff20003800000 */
[----:B--2---:R-:W0:Y:S02]  /*48c0*/  LDG.E.U8 R155, desc[UR36][R12.64] ;  /* 0x000000240c9b7981 */ /* 0x004e24000c1e1100 */
[----:B0-----:R-:W-:-:S05]  /*48d0*/  PRMT R9, R155, 0x8880, RZ ;  /* 0x000088809b097816 */ /* 0x001fca00000000ff */
[----:B------:R-:W-:-:S07]  /*48e0*/  IMAD R164, R9, R154, RZ ;  /* 0x0000009a09a47224 */ /* 0x000fce00078e02ff */
.L_x_163:
[----:B------:R-:W-:Y:S05]  /*48f0*/  BSYNC B1 ;  /* 0x0000000000017941 */ /* 0x000fea0003800000 */
.L_x_162:
[----:B0-----:R-:W-:Y:S01]  /*4900*/  @!P1 IMAD R9, R26, R153, R164 ;  /* 0x000000991a099224 */ /* 0x001fe200078e02a4 */
[----:B------:R-:W-:Y:S04]  /*4910*/  BSSY B1, `(.L_x_164) ;  /* 0x0000006000017945 */ /* 0x000fe80003800000 */
[----:B------:R0:W-:Y:S01]  /*4920*/  @!P1 STG.E.U8 desc[UR36][R10.64], R9 ;  /* 0x000000090a009986 */ /* 0x0001e2000c101124 */
[----:B------:R-:W-:Y:S05]  /*4930*/  @P4 BRA `(.L_x_165) ;  /* 0x00000000000c4947 */ /* 0x000fea0003800000 */
[----:B--2---:R-:W0:Y:S02]  /*4940*/  LDG.E.U8 R155, desc[UR36][R12.64+0x1] ;  /* 0x000001240c9b7981 */ /* 0x004e24000c1e1100 */
[----:B0-----:R-:W-:-:S05]  /*4950*/  PRMT R9, R155, 0x8880, RZ ;  /* 0x000088809b097816 */ /* 0x001fca00000000ff */
[----:B------:R-:W-:-:S07]  /*4960*/  IMAD R164, R9, R154, RZ ;  /* 0x0000009a09a47224 */ /* 0x000fce00078e02ff */
.L_x_165:
[----:B------:R-:W-:Y:S05]  /*4970*/  BSYNC B1 ;  /* 0x0000000000017941 */ /* 0x000fea0003800000 */
.L_x_164:
[----:B------:R-:W-:Y:S01]  /*4980*/  @!P4 IMAD R27, R27, R153, R164 ;  /* 0x000000991b1bc224 */ /* 0x000fe200078e02a4 */
[----:B------:R-:W-:Y:S04]  /*4990*/  BSSY B1, `(.L_x_166) ;  /* 0x0000006000017945 */ /* 0x000fe80003800000 */
[----:B------:R0:W-:Y:S01]  /*49a0*/  @!P4 STG.E.U8 desc[UR36][R10.64+0x1], R27 ;  /* 0x0000011b0a00c986 */ /* 0x0001e2000c101124 */
[----:B------:R-:W-:Y:S05]  /*49b0*/  @P5 BRA `(.L_x_167) ;  /* 0x00000000000c5947 */ /* 0x000fea0003800000 */
[----:B--2---:R-:W0:Y:S02]  /*49c0*/  LDG.E.U8 R155, desc[UR36][R4.64+0x8] ;  /* 0x00000824049b7981 */ /* 0x004e24000c1e1100 */
[----:B0-----:R-:W-:-:S05]  /*49d0*/  PRMT R9, R155, 0x8880, RZ ;  /* 0x000088809b097816 */ /* 0x001fca00000000ff */
[----:B------:R-:W-:-:S07]  /*49e0*/  IMAD R164, R9, R154, RZ ;  /* 0x0000009a09a47224 */ /* 0x000fce00078e02ff */
.L_x_167:
[----:B------:R-:W-:Y:S05]  /*49f0*/  BSYNC B1 ;  /* 0x0000000000017941 */ /* 0x000fea0003800000 */
.L_x_166:
[----:B0-----:R-:W-:Y:S01]  /*4a00*/  @!P5 IMAD R9, R28, R153, R164 ;  /* 0x000000991c09d224 */ /* 0x001fe200078e02a4 */
[----:B------:R-:W-:Y:S04]  /*4a10*/  BSSY B1, `(.L_x_168) ;  /* 0x0000006000017945 */ /* 0x000fe80003800000 */
[----:B------:R0:W-:Y:S01]  /*4a20*/  @!P5 STG.E.U8 desc[UR36][R6.64+0x8], R9 ;  /* 0x000008090600d986 */ /* 0x0001e2000c101124 */
[----:B------:R-:W-:Y:S05]  /*4a30*/  @P3 BRA `(.L_x_169) ;  /* 0x00000000000c3947 */ /* 0x000fea0003800000 */
[----:B--2---:R-:W0:Y:S02]  /*4a40*/  LDG.E.U8 R155, desc[UR36][R4.64+0x9] ;  /* 0x00000924049b7981 */ /* 0x004e24000c1e1100 */
[----:B0-----:R-:W-:-:S05]  /*4a50*/  PRMT R9, R155, 0x8880, RZ ;  /* 0x000088809b097816 */ /* 0x001fca00000000ff */
[----:B------:R-:W-:-:S07]  /*4a60*/  IMAD R164, R9, R154, RZ ;  /* 0x0000009a09a47224 */ /* 0x000fce00078e02ff */
.L_x_169:
[----:B------:R-:W-:Y:S05]  /*4a70*/  BSYNC B1 ;  /* 0x0000000000017941 */ /* 0x000fea0003800000 */
.L_x_168:
[----:B------:R-:W-:Y:S01]  /*4a80*/  ISETP.LT.OR P5, PT, R3, 0x9, !P0 ;  /* 0x000000090300780c */ /* 0x000fe200047a1670 */
[----:B------:R-:W-:Y:S01]  /*4a90*/  @!P3 IMAD R29, R29, R153, R164 ;  /* 0x000000991d1db224 */ /* 0x000fe200078e02a4 */
[----:B------:R-:W-:Y:S01]  /*4aa0*/  BSSY B1, `(.L_x_170) ;  /* 0x0000009000017945 */ /* 0x000fe20003800000 */
[C---:B------:R-:W-:Y:S02]  /*4ab0*/  ISETP.LT.OR P4, PT, R3.reuse, 0xa, !P0 ;  /* 0x0000000a0300780c */ /* 0x040fe40004781670 */
[C---:B------:R-:W-:Y:S01]  /*4ac0*/  ISETP.LT.OR P1, PT, R3.reuse, 0x12, !P2 ;  /* 0x000000120300780c */ /* 0x040fe20005721670 */
[----:B------:R0:W-:Y:S01]  /*4ad0*/  @!P3 STG.E.U8 desc[UR36][R6.64+0x9], R29 ;  /* 0x0000091d0600b986 */ /* 0x0001e2000c101124 */
[----:B------:R-:W-:-:S06]  /*4ae0*/  ISETP.LT.OR P3, PT, R3, 0x11, !P2 ;  /* 0x000000110300780c */ /* 0x000fcc0005761670 */
[----:B------:R-:W-:Y:S07]  /*4af0*/  @P5 BRA `(.L_x_171) ;  /* 0x00000000000c5947 */ /* 0x000fee0003800000 */
[----:B--2---:R-:W0:Y:S02]  /*4b00*/  LDG.E.U8 R155, desc[UR36][R12.64+0x8] ;  /* 0x000008240c9b7981 */ /* 0x004e24000c1e1100 */
[----:B0-----:R-:W-:-:S05]  /*4b10*/  PRMT R9, R155, 0x8880, RZ ;  /* 0x000088809b097816 */ /* 0x001fca00000000ff */
[----:B------:R-:W-:-:S07]  /*4b20*/  IMAD R164, R9, R154, RZ ;  /* 0x0000009a09a47224 */ /* 0x000fce00078e02ff */
.L_x_171:
[----:B------:R-:W-:Y:S05]  /*4b30*/  BSYNC B1 ;  /* 0x0000000000017941 */ /* 0x000fea0003800000 */
.L_x_170:
[----:B0-----:R-:W-:Y:S01]  /*4b40*/  @!P5 IMAD R9, R30, R153, R164 ;  /* 0x000000991e09d224 */ /* 0x001fe200078e02a4 */
[----:B------:R-:W-:Y:S04]  /*4b50*/  BSSY B1, `(.L_x_172) ;  /* 0x0000006000017945 */ /* 0x000fe80003800000 */
[----:B------:R0:W-:Y:S01]  /*4b60*/  @!P5 STG.E.U8 desc[UR36][R10.64+0x8], R9 ;  /* 0x000008090a00d986 */ /* 0x0001e2000c101124 */
[----:B------:R-:W-:Y:S05]  /*4b70*/  @P4 BRA `(.L_x_173) ;  /* 0x00000000000c4947 */ /* 0x000fea0003800000 */
[----:B--2---:R-:W0:Y:S02]  /*4b80*/  LDG.E.U8 R155, desc[UR36][R12.64+0x9] ;  /* 0x000009240c9b7981 */ /* 0x004e24000c1e1100 */
[----:B0-----:R-:W-:-:S05]  /*4b90*/  PRMT R9, R155, 0x8880, RZ ;  /* 0x000088809b097816 */ /* 0x001fca00000000ff */
[----:B------:R-:W-:-:S07]  /*4ba0*/  IMAD R164, R9, R154, RZ ;  /* 0x0000009a09a47224 */ /* 0x000fce00078e02ff */
.L_x_173:
[----:B------:R-:W-:Y:S05]  /*4bb0*/  BSYNC B1 ;  /* 0x0000000000017941 */ /* 0x000fea0003800000 */
.L_x_172:
[----:B------:R-:W-:Y:S01]  /*4bc0*/  @!P4 IMAD R31, R31, R153, R164 ;  /* 0x000000991f1fc224 */ /* 0x000fe200078e02a4 */
[----:B------:R-:W-:Y:S04]  /*4bd0*/  BSSY B1, `(.L_x_174) ;  /* 0x0000006000017945 */ /* 0x000fe80003800000 */
[----:B------:R0:W-:Y:S01]  /*4be0*/  @!P4 STG.E.U8 desc[UR36][R10.64+0x9], R31 ;  /* 0x0000091f0a00c986 */ /* 0x0001e2000c101124 */
[----:B------:R-:W-:Y:S05]  /*4bf0*/  @P3 BRA `(.L_x_175) ;  /* 0x00000000000c3947 */ /* 0x000fea0003800000 */
[----:B--2---:R-:W0:Y:S02]  /*4c00*/  LDG.E.U8 R155, desc[UR36][R4.64+0x10] ;  /* 0x00001024049b7981 */ /* 0x004e24000c1e1100 */
[----:B0-----:R-:W-:-:S05]  /*4c10*/  PRMT R9, R155, 0x8880, RZ ;  /* 0x000088809b097816 */ /* 0x001fca00000000ff */
[----:B------:R-:W-:-:S07]  /*4c20*/  IMAD R164, R9, R154, RZ ;  /* 0x0000009a09a47224 */ /* 0x000fce00078e02ff */
.L_x_175:
[----:B------:R-:W-:Y:S05]  /*4c30*/  BSYNC B1 ;  /* 0x0000000000017941 */ /* 0x000fea0003800000 */
.L_x_174:
[----:B0-----:R-:W-:Y:S01]  /*4c40*/  @!P3 IMAD R9, R32, R153, R164 ;  /* 0x000000992009b224 */ /* 0x001fe200078e02a4 */
[----:B------:R-:W-:Y:S04]  /*4c50*/  BSSY B1, `(.L_x_176) ;  /* 0x0000006000017945 */ /* 0x000fe80003800000 */
[----:B------:R0:W-:Y:S01]  /*4c60*/  @!P3 STG.E.U8 desc[UR36][R6.64+0x10], R9 ;  /* 0x000010090600b986 */ /* 0x0001e2000c101124 */
[----:B------:R-:W-:Y:S05]  /*4c70*/  @P1 BRA `(.L_x_177) ;  /* 0x00000000000c1947 */ /* 0x000fea0003800000 */
[----:B--2---:R-:W0:Y:S02]  /*4c80*/  LDG.E.U8 R155, desc[UR36][R4.64+0x11] ;  /* 0x00001124049b7981 */ /* 0x004e24000c1e1100 */
[----:B0-----:R-:W-:-:S05]  /*4c90*/  PRMT R9, R155, 0x8880, RZ ;  /* 0x000088809b097816 */ /* 0x001fca00000000ff */
[----:B------:R-:W-:-:S07]  /*4ca0*/  IMAD R164, R9, R154, RZ ;  /* 0x0000009a09a47224 */ /* 0x000fce00078e02ff */
.L_x_177:
[----:B------:R-:W-:Y:S05]  /*4cb0*/  BSYNC B1 ;  /* 0x0000000000017941 */ /* 0x000fea0003800000 */
.L_x_176:
        /* <DEDUP_REMOVED lines=11> */
.L_x_179:
[----:B------:R-:W-:Y:S05]  /*4d70*/  BSYNC B1 ;  /* 0x0000000000017941 */ /* 0x000fea0003800000 */
.L_x_178:
[----:B0-----:R-:W-:Y:S01]  /*4d80*/  @!P4 IMAD R9, R34, R153, R164 ;  /* 0x000000992209c224 */ /* 0x001fe200078e02a4 */
[----:B------:R-:W-:Y:S04]  /*4d90*/  BSSY B1, `(.L_x_180) ;  /* 0x0000006000017945 */ /* 0x000fe80003800000 */
[----:B------:R0:W-:Y:S01]  /*4da0*/  @!P4 STG.E.U8 desc[UR36][R10.64+0x10], R9 ;  /* 0x000010090a00c986 */ /* 0x0001e2000c101124 */
[----:B------:R-:W-:Y:S05]  /*4db0*/  @P3 BRA `(.L_x_181) ;  /* 0x00000000000c3947 */ /* 0x000fea0003800000 */
[----:B--2---:R-:W0:Y:S02]  /*4dc0*/  LDG.E.U8 R155, desc[UR36][R12.64+0x11] ;  /* 0x000011240c9b7981 */ /* 0x004e24000c1e1100 */
[----:B0-----:R-:W-:-:S05]  /*4dd0*/  PRMT R9, R155, 0x8880, RZ ;  /* 0x000088809b097816 */ /* 0x001fca00000000ff */
[----:B------:R-:W-:-:S07]  /*4de0*/  IMAD R164, R9, R154, RZ ;  /* 0x0000009a09a47224 */ /* 0x000fce00078e02ff */
.L_x_181:
[----:B------:R-:W-:Y:S05]  /*4df0*/  BSYNC B1 ;  /* 0x0000000000017941 */ /* 0x000fea0003800000 */
.L_x_180:
[----:B------:R-:W-:Y:S01]  /*4e00*/  @!P3 IMAD R35, R35, R153, R164 ;  /* 0x000000992323b224 */ /* 0x000fe200078e02a4 */
[----:B------:R-:W-:Y:S04]  /*4e10*/  BSSY B1, `(.L_x_182) ;  /* 0x0000006000017945 */ /* 0x000fe80003800000 */
[----:B------:R0:W-:Y:S01]  /*4e20*/  @!P3 STG.E.U8 desc[UR36][R10.64+0x11], R35 ;  /* 0x000011230a00b986 */ /* 0x0001e2000c101124 */
[----:B------:R-:W-:Y:S05]  /*4e30*/  @P5 BRA `(.L_x_183) ;  /* 0x00000000000c5947 */ /* 0x000fea0003800000 */
[----:B--2---:R-:W0:Y:S02]  /*4e40*/  LDG.E.U8 R155, desc[UR36][R4.64+0x18] ;  /* 0x00001824049b7981 */ /* 0x004e24000c1e1100 */
[----:B0-----:R-:W-:-:S05]  /*4e50*/  PRMT R9, R155, 0x8880, RZ ;  /* 0x000088809b097816 */ /* 0x001fca00000000ff */
[----:B------:R-:W-:-:S07]  /*4e60*/  IMAD R164, R9, R154, RZ ;  /* 0x0000009a09a47224 */ /* 0x000fce00078e02ff */
.L_x_183:
[----:B------:R-:W-:Y:S05]  /*4e70*/  BSYNC B1 ;  /* 0x0000000000017941 */ /* 0x000fea0003800000 */
.L_x_182:
[----:B0-----:R-:W-:Y:S01]  /*4e80*/  @!P5 IMAD R9, R36, R153, R164 ;  /* 0x000000992409d224 */ /* 0x001fe200078e02a4 */
[----:B------:R-:W-:Y:S04]  /*4e90*/  BSSY B1, `(.L_x_184) ;  /* 0x0000006000017945 */ /* 0x000fe80003800000 */
[----:B------:R0:W-:Y:S01]  /*4ea0*/  @!P5 STG.E.U8 desc[UR36][R6.64+0x18], R9 ;  /* 0x000018090600d986 */ /* 0x0001e2000c101124 */
[----:B------:R-:W-:Y:S05]  /*4eb0*/  @P1 BRA `(.L_x_185) ;  /* 0x00000000000c1947 */ /* 0x000fea0003800000 */
[----:B--2---:R-:W0:Y:S02]  /*4ec0*/  LDG.E.U8 R155, desc[UR36][R4.64+0x19] ;  /* 0x00001924049b7981 */ /* 0x004e24000c1e1100 */
[----:B0-----:R-:W-:-:S05]  /*4ed0*/  PRMT R9, R155, 0x8880, RZ ;  /* 0x000088809b097816 */ /* 0x001fca00000000ff */
[----:B------:R-:W-:-:S07]  /*4ee0*/  IMAD R164, R9, R154, RZ ;  /* 0x0000009a09a47224 */ /* 0x000fce00078e02ff */
.L_x_185:
[----:B------:R-:W-:Y:S05]  /*4ef0*/  BSYNC B1 ;  /* 0x0000000000017941 */ /* 0x000fea0003800000 */
.L_x_184:
        /* <DEDUP_REMOVED lines=11> */
.L_x_187:
[----:B------:R-:W-:Y:S05]  /*4fb0*/  BSYNC B1 ;  /* 0x0000000000017941 */ /* 0x000fea0003800000 */
.L_x_186:
[----:B0-----:R-:W-:Y:S01]  /*4fc0*/  @!P4 IMAD R9, R38, R153, R164 ;  /* 0x000000992609c224 */ /* 0x001fe200078e02a4 */
[----:B------:R-:W-:Y:S04]  /*4fd0*/  BSSY B1, `(.L_x_188) ;  /* 0x0000006000017945 */ /* 0x000fe80003800000 */
[----:B------:R0:W-:Y:S01]  /*4fe0*/  @!P4 STG.E.U8 desc[UR36][R10.64+0x18], R9 ;  /* 0x000018090a00c986 */ /* 0x0001e2000c101124 */
[----:B------:R-:W-:Y:S05]  /*4ff0*/  @P3 BRA `(.L_x_189) ;  /* 0x00000000000c3947 */ /* 0x000fea0003800000 */
[----:B--2---:R-:W0:Y:S02]  /*5000*/  LDG.E.U8 R155, desc[UR36][R12.64+0x19] ;  /* 0x000019240c9b7981 */ /* 0x004e24000c1e1100 */
[----:B0-----:R-:W-:-:S05]  /*5010*/  PRMT R9, R155, 0x8880, RZ ;  /* 0x000088809b097816 */ /* 0x001fca00000000ff */
[----:B------:R-:W-:-:S07]  /*5020*/  IMAD R164, R9, R154, RZ ;  /* 0x0000009a09a47224 */ /* 0x000fce00078e02ff */
.L_x_189:
[----:B------:R-:W-:Y:S05]  /*5030*/  BSYNC B1 ;  /* 0x0000000000017941 */ /* 0x000fea0003800000 */
.L_x_188:
[----:B------:R-:W-:Y:S01]  /*5040*/  @!P3 IMAD R39, R39, R153, R164 ;  /* 0x000000992727b224 */ /* 0x000fe200078e02a4 */
[----:B------:R-:W-:Y:S04]  /*5050*/  BSSY B1, `(.L_x_190) ;  /* 0x0000006000017945 */ /* 0x000fe80003800000 */
[----:B------:R0:W-:Y:S01]  /*5060*/  @!P3 STG.E.U8 desc[UR36][R10.64+0x19], R39 ;  /* 0x000019270a00b986 */ /* 0x0001e2000c101124 */
[----:B------:R-:W-:Y:S05]  /*5070*/  @P5 BRA `(.L_x_191) ;  /* 0x00000000000c5947 */ /* 0x000fea0003800000 */
[----:B--2---:R-:W0:Y:S02]  /*5080*/  LDG.E.U8 R155, desc[UR36][R4.64+0x20] ;  /* 0x00002024049b7981 */ /* 0x004e24000c1e1100 */
[----:B0-----:R-:W-:-:S05]  /*5090*/  PRMT R9, R155, 0x8880, RZ ;  /* 0x000088809b097816 */ /* 0x001fca00000000ff */
[----:B------:R-:W-:-:S07]  /*50a0*/  IMAD R164, R9, R154, RZ ;  /* 0x0000009a09a47224 */ /* 0x000fce00078e02ff */
.L_x_191:
[----:B------:R-:W-:Y:S05]  /*50b0*/  BSYNC B1 ;  /* 0x0000000000017941 */ /* 0x000fea0003800000 */
.L_x_190:
[----:B0-----:R-:W-:Y:S01]  /*50c0*/  @!P5 IMAD R9, R40, R153, R164 ;  /* 0x000000992809d224 */ /* 0x001fe200078e02a4 */
[----:B------:R-:W-:Y:S04]  /*50d0*/  BSSY B1, `(.L_x_192) ;  /* 0x0000006000017945 */ /* 0x000fe80003800000 */
[----:B------:R0:W-:Y:S01]  /*50e0*/  @!P5 STG.E.U8 desc[UR36][R6.64+0x20], R9 ;  /* 0x000020090600d986 */ /* 0x0001e2000c101124 */
[----:B------:R-:W-:Y:S05]  /*50f0*/  @P1 BRA `(.L_x_193) ;  /* 0x00000000000c1947 */ /* 0x000fea0003800000 */
[----:B--2---:R-:W0:Y:S02]  /*5100*/  LDG.E.U8 R155, desc[UR36][R4.64+0x21] ;  /* 0x00002124049b7981 */ /* 0x004e24000c1e1100 */
[----:B0-----:R-:W-:-:S05]  /*5110*/  PRMT R9, R155, 0x8880, RZ ;  /* 0x000088809b097816 */ /* 0x001fca00000000ff */
[----:B------:R-:W-:-:S07]  /*5120*/  IMAD R164, R9, R154, RZ ;  /* 0x0000009a09a47224 */ /* 0x000fce00078e02ff */
.L_x_193:
[----:B------:R-:W-:Y:S05]  /*5130*/  BSYNC B1 ;  /* 0x0000000000017941 */ /* 0x000fea0003800000 */
.L_x_192:
        /* <DEDUP_REMOVED lines=11> */
.L_x_195:
[----:B------:R-:W-:Y:S05]  /*51f0*/  BSYNC B1 ;  /* 0x0000000000017941 */ /* 0x000fea0003800000 */
.L_x_194:
[----:B0-----:R-:W-:Y:S01]  /*5200*/  @!P4 IMAD R9, R42, R153, R164 ;  /* 0x000000992a09c224 */ /* 0x001fe200078e02a4 */
[----:B------:R-:W-:Y:S04]  /*5210*/  BSSY B1, `(.L_x_196) ;  /* 0x0000006000017945 */ /* 0x000fe80003800000 */
[----:B------:R0:W-:Y:S01]  /*5220*/  @!P4 STG.E.U8 desc[UR36][R10.64+0x20], R9 ;  /* 0x000020090a00c986 */ /* 0x0001e2000c101124 */
[----:B------:R-:W-:Y:S05]  /*5230*/  @P3 BRA `(.L_x_197) ;  /* 0x00000000000c3947 */ /* 0x000fea0003800000 */
[----:B--2---:R-:W0:Y:S02]  /*5240*/  LDG.E.U8 R155, desc[UR36][R12.64+0x21] ;  /* 0x000021240c9b7981 */ /* 0x004e24000c1e1100 */
[----:B0-----:R-:W-:-:S05]  /*5250*/  PRMT R9, R155, 0x8880, RZ ;  /* 0x000088809b097816 */ /* 0x001fca00000000ff */
[----:B------:R-:W-:-:S07]  /*5260*/  IMAD R164, R9, R154, RZ ;  /* 0x0000009a09a47224 */ /* 0x000fce00078e02ff */
.L_x_197:
[----:B------:R-:W-:Y:S05]  /*5270*/  BSYNC B1 ;  /* 0x0000000000017941 */ /* 0x000fea0003800000 */
.L_x_196:
[----:B------:R-:W-:Y:S01]  /*5280*/  @!P3 IMAD R43, R43, R153, R164 ;  /* 0x000000992b2bb224 */ /* 0x000fe200078e02a4 */
[----:B------:R-:W-:Y:S04]  /*5290*/  BSSY B1, `(.L_x_198) ;  /* 0x0000006000017945 */ /* 0x000fe80003800000 */
[----:B------:R0:W-:Y:S01]  /*52a0*/  @!P3 STG.E.U8 desc[UR36][R10.64+0x21], R43 ;  /* 0x0000212b0a00b986 */ /* 0x0001e2000c101124 */
[----:B------:R-:W-:Y:S05]  /*52b0*/  @P5 BRA `(.L_x_199) ;  /* 0x00000000000c5947 */ /* 0x000fea0003800000 */
[----:B--2---:R-:W0:Y:S02]  /*52c0*/  LDG.E.U8 R155, desc[UR36][R4.64+0x28] ;  /* 0x00002824049b7981 */ /* 0x004e24000c1e1100 */
[----:B0-----:R-:W-:-:S05]  /*52d0*/  PRMT R9, R155, 0x8880, RZ ;  /* 0x000088809b097816 */ /* 0x001fca00000000ff */
[----:B------:R-:W-:-:S07]  /*52e0*/  IMAD R164, R9, R154, RZ ;  /* 0x0000009a09a47224 */ /* 0x000fce00078e02ff */
.L_x_199:
[----:B------:R-:W-:Y:S05]  /*52f0*/  BSYNC B1 ;  /* 0x0000000000017941 */ /* 0x000fea0003800000 */
.L_x_198:
[----:B0-----:R-:W-:Y:S01]  /*5300*/  @!P5 IMAD R9, R44, R153, R164 ;  /* 0x000000992c09d224 */ /* 0x001fe200078e02a4 */
[----:B------:R-:W-:Y:S04]  /*5310*/  BSSY B1, `(.L_x_200) ;  /* 0x0000006000017945 */ /* 0x000fe80003800000 */
[----:B------:R0:W-:Y:S01]  /*5320*/  @!P5 STG.E.U8 desc[UR36][R6.64+0x28], R9 ;  /* 0x000028090600d986 */ /* 0x0001e2000c101124 */
[----:B------:R-:W-:Y:S05]  /*5330*/  @P1 BRA `(.L_x_201) ;  /* 0x00000000000c1947 */ /* 0x000fea0003800000 */
[----:B--2---:R-:W0:Y:S02]  /*5340*/  LDG.E.U8 R155, desc[UR36][R4.64+0x29] ;  /* 0x00002924049b7981 */ /* 0x004e24000c1e1100 */
[----:B0-----:R-:W-:-:S05]  /*5350*/  PRMT R9, R155, 0x8880, RZ ;  /* 0x000088809b097816 */ /* 0x001fca00000000ff */
[----:B------:R-:W-:-:S07]  /*5360*/  IMAD R164, R9, R154, RZ ;  /* 0x0000009a09a47224 */ /* 0x000fce00078e02ff */
.L_x_201:
[----:B------:R-:W-:Y:S05]  /*5370*/  BSYNC B1 ;  /* 0x0000000000017941 */ /* 0x000fea0003800000 */
.L_x_200:
        /* <DEDUP_REMOVED lines=11> */
.L_x_203:
[----:B------:R-:W-:Y:S05]  /*5430*/  BSYNC B1 ;  /* 0x0000000000017941 */ /* 0x000fea0003800000 */
.L_x_202:
[----:B0-----:R-:W-:Y:S01]  /*5440*/  @!P4 IMAD R9, R46, R153, R164 ;  /* 0x000000992e09c224 */ /* 0x001fe200078e02a4 */
[----:B------:R-:W-:Y:S04]  /*5450*/  BSSY B1, `(.L_x_204) ;  /* 0x0000006000017945 */ /* 0x000fe80003800000 */
[----:B------:R0:W-:Y:S01]  /*5460*/  @!P4 STG.E.U8 desc[UR36][R10.64+0x28], R9 ;  /* 0x000028090a00c986 */ /* 0x0001e2000c101124 */
[----:B------:R-:W-:Y:S05]  /*5470*/  @P3 BRA `(.L_x_205) ;  /* 0x00000000000c3947 */ /* 0x000fea0003800000 */
[----:B--2---:R-:W0:Y:S02]  /*5480*/  LDG.E.U8 R155, desc[UR36][R12.64+0x29] ;  /* 0x000029240c9b7981 */ /* 0x004e24000c1e1100 */
[----:B0-----:R-:W-:-:S05]  /*5490*/  PRMT R9, R155, 0x8880, RZ ;  /* 0x000088809b097816 */ /* 0x001fca00000000ff */
[----:B------:R-:W-:-:S07]  /*54a0*/  IMAD R164, R9, R154, RZ ;  /* 0x0000009a09a47224 */ /* 0x000fce00078e02ff */
.L_x_205:
[----:B------:R-:W-:Y:S05]  /*54b0*/  BSYNC B1 ;  /* 0x0000000000017941 */ /* 0x000fea0003800000 */
.L_x_204:
[----:B------:R-:W-:Y:S01]  /*54c0*/  @!P3 IMAD R47, R47, R153, R164 ;  /* 0x000000992f2fb224 */ /* 0x000fe200078e02a4 */
[----:B------:R-:W-:Y:S04]  /*54d0*/  BSSY B1, `(.L_x_206) ;  /* 0x0000006000017945 */ /* 0x000fe80003800000 */
[----:B------:R0:W-:Y:S01]  /*54e0*/  @!P3 STG.E.U8 desc[UR36][R10.64+0x29], R47 ;  /* 0x0000292f0a00b986 */ /* 0x0001e2000c101124 */
[----:B------:R-:W-:Y:S05]  /*54f0*/  @P5 BRA `(.L_x_207) ;  /* 0x00000000000c5947 */ /* 0x000fea0003800000 */
[----:B--2---:R-:W0:Y:S02]  /*5500*/  LDG.E.U8 R155, desc[UR36][R4.64+0x30] ;  /* 0x00003024049b7981 */ /* 0x004e24000c1e1100 */
[----:B0-----:R-:W-:-:S05]  /*5510*/  PRMT R9, R155, 0x8880, RZ ;  /* 0x000088809b097816 */ /* 0x001fca00000000ff */
[----:B------:R-:W-:-:S07]  /*5520*/  IMAD R164, R9, R154, RZ ;  /* 0x0000009a09a47224 */ /* 0x000fce00078e02ff */
.L_x_207:
[----:B------:R-:W-:Y:S05]  /*5530*/  BSYNC B1 ;  /* 0x0000000000017941 */ /* 0x000fea0003800000 */
.L_x_206:
[----:B0-----:R-:W-:Y:S01]  /*5540*/  @!P5 IMAD R9, R48, R153, R164 ;  /* 0x000000993009d224 */ /* 0x001fe200078e02a4 */
[----:B------:R-:W-:Y:S04]  /*5550*/  BSSY B1, `(.L_x_208) ;  /* 0x0000006000017945 */ /* 0x000fe80003800000 */
[----:B------:R0:W-:Y:S01]  /*5560*/  @!P5 STG.E.U8 desc[UR36][R6.64+0x30], R9 ;  /* 0x000030090600d986 */ /* 0x0001e2000c101124 */
[----:B------:R-:W-:Y:S05]  /*5570*/  @P1 BRA `(.L_x_209) ;  /* 0x00000000000c1947 */ /* 0x000fea0003800000 */
[----:B--2---:R-:W0:Y:S02]  /*5580*/  LDG.E.U8 R155, desc[UR36][R4.64+0x31] ;  /* 0x00003124049b7981 */ /* 0x004e24000c1e1100 */
[----:B0-----:R-:W-:-:S05]  /*5590*/  PRMT R9, R155, 0x8880, RZ ;  /* 0x000088809b097816 */ /* 0x001fca00000000ff */
[----:B------:R-:W-:-:S07]  /*55a0*/  IMAD R164, R9, R154, RZ ;  /* 0x0000009a09a47224 */ /* 0x000fce00078e02ff */
.L_x_209:
[----:B------:R-:W-:Y:S05]  /*55b0*/  BSYNC B1 ;  /* 0x0000000000017941 */ /* 0x000fea0003800000 */
.L_x_208:
        /* <DEDUP_REMOVED lines=11> */
.L_x_211:
[----:B------:R-:W-:Y:S05]  /*5670*/  BSYNC B1 ;  /* 0x0000000000017941 */ /* 0x000fea0003800000 */
.L_x_210:
[----:B0-----:R-:W-:Y:S01]  /*5680*/  @!P4 IMAD R9, R50, R153, R164 ;  /* 0x000000993209c224 */ /* 0x001fe200078e02a4 */
[----:B------:R-:W-:Y:S04]  /*5690*/  BSSY B1, `(.L_x_212) ;  /* 0x0000006000017945 */ /* 0x000fe80003800000 */
[----:B------:R0:W-:Y:S01]  /*56a0*/  @!P4 STG.E.U8 desc[UR36][R10.64+0x30], R9 ;  /* 0x000030090a00c986 */ /* 0x0001e2000c101124 */
[----:B------:R-:W-:Y:S05]  /*56b0*/  @P3 BRA `(.L_x_213) ;  /* 0x00000000000c3947 */ /* 0x000fea0003800000 */
[----:B--2---:R-:W0:Y:S02]  /*56c0*/  LDG.E.U8 R155, desc[UR36][R12.64+0x31] ;  /* 0x000031240c9b7981 */ /* 0x004e24000c1e1100 */
[----:B0-----:R-:W-:-:S05]  /*56d0*/  PRMT R9, R155, 0x8880, RZ ;  /* 0x000088809b097816 */ /* 0x001fca00000000ff */
[----:B------:R-:W-:-:S07]  /*56e0*/  IMAD R164, R9, R154, RZ ;  /* 0x0000009a09a47224 */ /* 0x000fce00078e02ff */
.L_x_213:
[----:B------:R-:W-:Y:S05]  /*56f0*/  BSYNC B1 ;  /* 0x0000000000017941 */ /* 0x000fea0003800000 */
.L_x_212:
[----:B------:R-:W-:Y:S01]  /*5700*/  @!P3 IMAD R51, R51, R153, R164 ;  /* 0x000000993333b224 */ /* 0x000fe200078e02a4 */
[----:B------:R-:W-:Y:S04]  /*5710*/  BSSY B1, `(.L_x_214) ;  /* 0x0000006000017945 */ /* 0x000fe80003800000 */
[----:B------:R0:W-:Y:S01]  /*5720*/  @!P3 STG.E.U8 desc[UR36][R10.64+0x31], R51 ;  /* 0x000031330a00b986 */ /* 0x0001e2000c101124 */
[----:B------:R-:W-:Y:S05]  /*5730*/  @P5 BRA `(.L_x_215) ;  /* 0x00000000000c5947 */ /* 0x000fea0003800000 */
[----:B--2---:R-:W0:Y:S02]  /*5740*/  LDG.E.U8 R155, desc[UR36][R4.64+0x38] ;  /* 0x00003824049b7981 */ /* 0x004e24000c1e1100 */
[----:B0-----:R-:W-:-:S05]  /*5750*/  PRMT R9, R155, 0x8880, RZ ;  /* 0x000088809b097816 */ /* 0x001fca00000000ff */
[----:B------:R-:W-:-:S07]  /*5760*/  IMAD R164, R9, R154, RZ ;  /* 0x0000009a09a47224 */ /* 0x000fce00078e02ff */
.L_x_215:
[----:B------:R-:W-:Y:S05]  /*5770*/  BSYNC B1 ;  /* 0x0000000000017941 */ /* 0x000fea0003800000 */
.L_x_214:
[----:B0-----:R-:W-:Y:S01]  /*5780*/  @!P5 IMAD R9, R52, R153, R164 ;  /* 0x000000993409d224 */ /* 0x001fe200078e02a4 */
[----:B------:R-:W-:Y:S04]  /*5790*/  BSSY B1, `(.L_x_216) ;  /* 0x0000006000017945 */ /* 0x000fe80003800000 */
[----:B------:R0:W-:Y:S01]  /*57a0*/  @!P5 STG.E.U8 desc[UR36][R6.64+0x38], R9 ;  /* 0x000038090600d986 */ /* 0x0001e2000c101124 */
[----:B------:R-:W-:Y:S05]  /*57b0*/  @P1 BRA `(.L_x_217) ;  /* 0x00000000000c1947 */ /* 0x000fea0003800000 */
[----:B--2---:R-:W0:Y:S02]  /*57c0*/  LDG.E.U8 R155, desc[UR36][R4.64+0x39] ;  /* 0x00003924049b7981 */ /* 0x004e24000c1e1100 */
[----:B0-----:R-:W-:-:S05]  /*57d0*/  PRMT R9, R155, 0x8880, RZ ;  /* 0x000088809b097816 */ /* 0x001fca00000000ff */
[----:B------:R-:W-:-:S07]  /*57e0*/  IMAD R164, R9, R154, RZ ;  /* 0x0000009a09a47224 */ /* 0x000fce00078e02ff */
.L_x_217:
[----:B------:R-:W-:Y:S05]  /*57f0*/  BSYNC B1 ;  /* 0x0000000000017941 */ /* 0x000fea0003800000 */
.L_x_216:
        /* <DEDUP_REMOVED lines=11> */
.L_x_219:
[----:B------:R-:W-:Y:S05]  /*58b0*/  BSYNC B1 ;  /* 0x0000000000017941 */ /* 0x000fea0003800000 */
.L_x_218:
[----:B0-----:R-:W-:Y:S01]  /*58c0*/  @!P4 IMAD R9, R54, R153, R164 ;  /* 0x000000993609c224 */ /* 0x001fe200078e02a4 */
[----:B------:R-:W-:Y:S04]  /*58d0*/  BSSY B1, `(.L_x_220) ;  /* 0x0000006000017945 */ /* 0x000fe80003800000 */
[----:B------:R0:W-:Y:S01]  /*58e0*/  @!P4 STG.E.U8 desc[UR36][R10.64+0x38], R9 ;  /* 0x000038090a00c986 */ /* 0x0001e2000c101124 */
[----:B------:R-:W-:Y:S05]  /*58f0*/  @P3 BRA `(.L_x_221) ;  /* 0x00000000000c3947 */ /* 0x000fea0003800000 */
[----:B--2---:R-:W0:Y:S02]  /*5900*/  LDG.E.U8 R155, desc[UR36][R12.64+0x39] ;  /* 0x000039240c9b7981 */ /* 0x004e24000c1e1100 */
[----:B0-----:R-:W-:-:S05]  /*5910*/  PRMT R9, R155, 0x8880, RZ ;  /* 0x000088809b097816 */ /* 0x001fca00000000ff */
[----:B------:R-:W-:-:S07]  /*5920*/  IMAD R164, R9, R154, RZ ;  /* 0x0000009a09a47224 */ /* 0x000fce00078e02ff */
.L_x_221:
[----:B------:R-:W-:Y:S05]  /*5930*/  BSYNC B1 ;  /* 0x0000000000017941 */ /* 0x000fea0003800000 */
.L_x_220:
[----:B------:R-:W-:Y:S01]  /*5940*/  @!P3 IMAD R55, R55, R153, R164 ;  /* 0x000000993737b224 */ /* 0x000fe200078e02a4 */
[----:B------:R-:W-:Y:S04]  /*5950*/  BSSY B1, `(.L_x_222) ;  /* 0x0000006000017945 */ /* 0x000fe80003800000 */
[----:B------:R0:W-:Y:S01]  /*5960*/  @!P3 STG.E.U8 desc[UR36][R10.64+0x39], R55 ;  /* 0x000039370a00b986 */ /* 0x0001e2000c101124 */
[----:B------:R-:W-:Y:S05]  /*5970*/  @P5 BRA `(.L_x_223) ;  /* 0x00000000000c5947 */ /* 0x000fea0003800000 */
[----:B--2---:R-:W0:Y:S02]  /*5980*/  LDG.E.U8 R155, desc[UR36][R4.64+0x40] ;  /* 0x00004024049b7981 */ /* 0x004e24000c1e1100 */
[----:B0-----:R-:W-:-:S05]  /*5990*/  PRMT R9, R155, 0x8880, RZ ;  /* 0x000088809b097816 */ /* 0x001fca00000000ff */
[----:B------:R-:W-:-:S07]  /*59a0*/  IMAD R164, R9, R154, RZ ;  /* 0x0000009a09a47224 */ /* 0x000fce00078e02ff */
.L_x_223:
[----:B------:R-:W-:Y:S05]  /*59b0*/  BSYNC B1 ;  /* 0x0000000000017941 */ /* 0x000fea0003800000 */
.L_x_222:
[----:B0-----:R-:W-:Y:S01]  /*59c0*/  @!P5 IMAD R9, R56, R153, R164 ;  /* 0x000000993809d224 */ /* 0x001fe200078e02a4 */
[----:B------:R-:W-:Y:S04]  /*59d0*/  BSSY B1, `(.L_x_224) ;  /* 0x0000006000017945 */ /* 0x000fe80003800000 */
[----:B------:R0:W-:Y:S01]  /*59e0*/  @!P5 STG.E.U8 desc[UR36][R6.64+0x40], R9 ;  /* 0x000040090600d986 */ /* 0x0001e2000c101124 */
[----:B------:R-:W-:Y:S05]  /*59f0*/  @P1 BRA `(.L_x_225) ;  /* 0x00000000000c1947 */ /* 0x000fea0003800000 */
[----:B--2---:R-:W0:Y:S02]  /*5a00*/  LDG.E.U8 R155, desc[UR36][R4.64+0x41] ;  /* 0x00004124049b7981 */ /* 0x004e24000c1e1100 */
[----:B0-----:R-:W-:-:S05]  /*5a10*/  PRMT R9, R155, 0x8880, RZ ;  /* 0x000088809b097816 */ /* 0x001fca00000000ff */
[----:B------:R-:W-:-:S07]  /*5a20*/  IMAD R164, R9, R154, RZ ;  /* 0x0000009a09a47224 */ /* 0x000fce00078e02ff */
.L_x_225:
[----:B------:R-:W-:Y:S05]  /*5a30*/  BSYNC B1 ;  /* 0x0000000000017941 */ /* 0x000fea0003800000 */
.L_x_224:
        /* <DEDUP_REMOVED lines=11> */
.L_x_227:
[----:B------:R-:W-:Y:S05]  /*5af0*/  BSYNC B1 ;  /* 0x0000000000017941 */ /* 0x000fea0003800000 */
.L_x_226:
[----:B0-----:R-:W-:Y:S01]  /*5b00*/  @!P4 IMAD R9, R58, R153, R164 ;  /* 0x000000993a09c224 */ /* 0x001fe200078e02a4 */
[----:B------:R-:W-:Y:S04]  /*5b10*/  BSSY B1, `(.L_x_228) ;  /* 0x0000006000017945 */ /* 0x000fe80003800000 */
[----:B------:R0:W-:Y:S01]  /*5b20*/  @!P4 STG.E.U8 desc[UR36][R10.64+0x40], R9 ;  /* 0x000040090a00c986 */ /* 0x0001e2000c101124 */
[----:B------:R-:W-:Y:S05]  /*5b30*/  @P3 BRA `(.L_x_229) ;  /* 0x00000000000c3947 */ /* 0x000fea0003800000 */
[----:B--2---:R-:W0:Y:S02]  /*5b40*/  LDG.E.U8 R155, desc[UR36][R12.64+0x41] ;  /* 0x000041240c9b7981 */ /* 0x004e24000c1e1100 */
[----:B0-----:R-:W-:-:S05]  /*5b50*/  PRMT R9, R155, 0x8880, RZ ;  /* 0x000088809b097816 */ /* 0x001fca00000000ff */
[----:B------:R-:W-:-:S07]  /*5b60*/  IMAD R164, R9, R154, RZ ;  /* 0x0000009a09a47224 */ /* 0x000fce00078e02ff */
.L_x_229:
[----:B------:R-:W-:Y:S05]  /*5b70*/  BSYNC B1 ;  /* 0x0000000000017941 */ /* 0x000fea0003800000 */
.L_x_228:
[----:B------:R-:W-:Y:S01]  /*5b80*/  @!P3 IMAD R59, R59, R153, R164 ;  /* 0x000000993b3bb224 */ /* 0x000fe200078e02a4 */
[----:B------:R-:W-:Y:S04]  /*5b90*/  BSSY B1, `(.L_x_230) ;  /* 0x0000006000017945 */ /* 0x000fe80003800000 */
[----:B------:R0:W-:Y:S01]  /*5ba0*/  @!P3 STG.E.U8 desc[UR36][R10.64+0x41], R59 ;  /* 0x0000413b0a00b986 */ /* 0x0001e2000c101124 */
[----:B------:R-:W-:Y:S05]  /*5bb0*/  @P5 BRA `(.L_x_231) ;  /* 0x00000000000c5947 */ /* 0x000fea0003800000 */
[----:B--2---:R-:W0:Y:S02]  /*5bc0*/  LDG.E.U8 R155, desc[UR36][R4.64+0x48] ;  /* 0x00004824049b7981 */ /* 0x004e24000c1e1100 */
[----:B0-----:R-:W-:-:S05]  /*5bd0*/  PRMT R9, R155, 0x8880, RZ ;  /* 0x000088809b097816 */ /* 0x001fca00000000ff */
[----:B------:R-:W-:-:S07]  /*5be0*/  IMAD R164, R9, R154, RZ ;  /* 0x0000009a09a47224 */ /* 0x000fce00078e02ff */
.L_x_231:
[----:B------:R-:W-:Y:S05]  /*5bf0*/  BSYNC B1 ;  /* 0x0000000000017941 */ /* 0x000fea0003800000 */
.L_x_230:
[----:B0-----:R-:W-:Y:S01]  /*5c00*/  @!P5 IMAD R9, R60, R153, R164 ;  /* 0x000000993c09d224 */ /* 0x001fe200078e02a4 */
[----:B------:R-:W-:Y:S04]  /*5c10*/  BSSY B1, `(.L_x_232) ;  /* 0x0000006000017945 */ /* 0x000fe80003800000 */
[----:B------:R0:W-:Y:S01]  /*5c20*/  @!P5 STG.E.U8 desc[UR36][R6.64+0x48], R9 ;  /* 0x000048090600d986 */ /* 0x0001e2000c101124 */
[----:B------:R-:W-:Y:S05]  /*5c30*/  @P1 BRA `(.L_x_233) ;  /* 0x00000000000c1947 */ /* 0x000fea0003800000 */
[----:B--2---:R-:W0:Y:S02]  /*5c40*/  LDG.E.U8 R155, desc[UR36][R4.64+0x49] ;  /* 0x00004924049b7981 */ /* 0x004e24000c1e1100 */
[----:B0-----:R-:W-:-:S05]  /*5c50*/  PRMT R9, R155, 0x8880, RZ ;  /* 0x000088809b097816 */ /* 0x001fca00000000ff */
[----:B------:R-:W-:-:S07]  /*5c60*/  IMAD R164, R9, R154, RZ ;  /* 0x0000009a09a47224 */ /* 0x000fce00078e02ff */
.L_x_233:
[----:B------:R-:W-:Y:S05]  /*5c70*/  BSYNC B1 ;  /* 0x0000000000017941 */ /* 0x000fea0003800000 */
.L_x_232:
        /* <DEDUP_REMOVED lines=11> */
.L_x_235:
[----:B------:R-:W-:Y:S05]  /*5d30*/  BSYNC B1 ;  /* 0x0000000000017941 */ /* 0x000fea0003800000 */
.L_x_234:
[----:B0-----:R-:W-:Y:S01]  /*5d40*/  @!P4 IMAD R9, R62, R153, R164 ;  /* 0x000000993e09c224 */ /* 0x001fe200078e02a4 */
[----:B------:R-:W-:Y:S04]  /*5d50*/  BSSY B1, `(.L_x_236) ;  /* 0x0000006000017945 */ /* 0x000fe80003800000 */
[----:B------:R0:W-:Y:S01]  /*5d60*/  @!P4 STG.E.U8 desc[UR36][R10.64+0x48], R9 ;  /* 0x000048090a00c986 */ /* 0x0001e2000c101124 */
[----:B------:R-:W-:Y:S05]  /*5d70*/  @P3 BRA `(.L_x_237) ;  /* 0x00000000000c3947 */ /* 0x000fea0003800000 */
[----:B--2---:R-:W0:Y:S02]  /*5d80*/  LDG.E.U8 R155, desc[UR36][R12.64+0x49] ;  /* 0x000049240c9b7981 */ /* 0x004e24000c1e1100 */
[----:B0-----:R-:W-:-:S05]  /*5d90*/  PRMT R9, R155, 0x8880, RZ ;  /* 0x000088809b097816 */ /* 0x001fca00000000ff */
[----:B------:R-:W-:-:S07]  /*5da0*/  IMAD R164, R9, R154, RZ ;  /* 0x0000009a09a47224 */ /* 0x000fce00078e02ff */
.L_x_237:
[----:B------:R-:W-:Y:S05]  /*5db0*/  BSYNC B1 ;  /* 0x0000000000017941 */ /* 0x000fea0003800000 */
.L_x_236:
[----:B------:R-:W-:Y:S01]  /*5dc0*/  @!P3 IMAD R63, R63, R153, R164 ;  /* 0x000000993f3fb224 */ /* 0x000fe200078e02a4 */
[----:B------:R-:W-:Y:S04]  /*5dd0*/  BSSY B1, `(.L_x_238) ;  /* 0x0000006000017945 */ /* 0x000fe80003800000 */
[----:B------:R0:W-:Y:S01]  /*5de0*/  @!P3 STG.E.U8 desc[UR36][R10.64+0x49], R63 ;  /* 0x0000493f0a00b986 */ /* 0x0001e2000c101124 */
[----:B------:R-:W-:Y:S05]  /*5df0*/  @P5 BRA `(.L_x_239) ;  /* 0x00000000000c5947 */ /* 0x000fea0003800000 */
[----:B--2---:R-:W0:Y:S02]  /*5e00*/  LDG.E.U8 R155, desc[UR36][R4.64+0x50] ;  /* 0x00005024049b7981 */ /* 0x004e24000c1e1100 */
[----:B0-----:R-:W-:-:S05]  /*5e10*/  PRMT R9, R155, 0x8880, RZ ;  /* 0x000088809b097816 */ /* 0x001fca00000000ff */
[----:B------:R-:W-:-:S07]  /*5e20*/  IMAD R164, R9, R154, RZ ;  /* 0x0000009a09a47224 */ /* 0x000fce00078e02ff */
.L_x_239:
[----:B------:R-:W-:Y:S05]  /*5e30*/  BSYNC B1 ;  /* 0x0000000000017941 */ /* 0x000fea0003800000 */
.L_x_238:
[----:B0-----:R-:W-:Y:S01]  /*5e40*/  @!P5 IMAD R9, R64, R153, R164 ;  /* 0x000000994009d224 */ /* 0x001fe200078e02a4 */
[----:B------:R-:W-:Y:S04]  /*5e50*/  BSSY B1, `(.L_x_240) ;  /* 0x0000006000017945 */ /* 0x000fe80003800000 */
[----:B------:R0:W-:Y:S01]  /*5e60*/  @!P5 STG.E.U8 desc[UR36][R6.64+0x50], R9 ;  /* 0x000050090600d986 */ /* 0x0001e2000c101124 */
[----:B------:R-:W-:Y:S05]  /*5e70*/  @P1 BRA `(.L_x_241) ;  /* 0x00000000000c1947 */ /* 0x000fea0003800000 */
[----:B--2---:R-:W0:Y:S02]  /*5e80*/  LDG.E.U8 R155, desc[UR36][R4.64+0x51] ;  /* 0x00005124049b7981 */ /* 0x004e24000c1e1100 */
[----:B0-----:R-:W-:-:S05]  /*5e90*/  PRMT R9, R155, 0x8880, RZ ;  /* 0x000088809b097816 */ /* 0x001fca00000000ff */
[----:B------:R-:W-:-:S07]  /*5ea0*/  IMAD R164, R9, R154, RZ ;  /* 0x0000009a09a47224 */ /* 0x000fce00078e02ff */
.L_x_241:
[----:B------:R-:W-:Y:S05]  /*5eb0*/  BSYNC B1 ;  /* 0x0000000000017941 */ /* 0x000fea0003800000 */
.L_x_240:
        /* <DEDUP_REMOVED lines=11> */
.L_x_243:
[----:B------:R-:W-:Y:S05]  /*5f70*/  BSYNC B1 ;  /* 0x0000000000017941 */ /* 0x000fea0003800000 */
.L_x_242:
[----:B0-----:R-:W-:Y:S01]  /*5f80*/  @!P4 IMAD R9, R66, R153, R164 ;  /* 0x000000994209c224 */ /* 0x001fe200078e02a4 */
[----:B------:R-:W-:Y:S04]  /*5f90*/  BSSY B1, `(.L_x_244) ;  /* 0x0000006000017945 */ /* 0x000fe80003800000 */
[----:B------:R0:W-:Y:S01]  /*5fa0*/  @!P4 STG.E.U8 desc[UR36][R10.64+0x50], R9 ;  /* 0x000050090a00c986 */ /* 0x0001e2000c101124 */
[----:B------:R-:W-:Y:S05]  /*5fb0*/  @P3 BRA `(.L_x_245) ;  /* 0x00000000000c3947 */ /* 0x000fea0003800000 */
[----:B--2---:R-:W0:Y:S02]  /*5fc0*/  LDG.E.U8 R155, desc[UR36][R12.64+0x51] ;  /* 0x000051240c9b7981 */ /* 0x004e24000c1e1100 */
[----:B0-----:R-:W-:-:S05]  /*5fd0*/  PRMT R9, R155, 0x8880, RZ ;  /* 0x000088809b097816 */ /* 0x001fca00000000ff */
[----:B------:R-:W-:-:S07]  /*5fe0*/  IMAD R164, R9, R154, RZ ;  /* 0x0000009a09a47224 */ /* 0x000fce00078e02ff */
.L_x_245:
[----:B------:R-:W-:Y:S05]  /*5ff0*/  BSYNC B1 ;  /* 0x0000000000017941 */ /* 0x000fea0003800000 */
.L_x_244:
[----:B------:R-:W-:Y:S01]  /*6000*/  @!P3 IMAD R67, R67, R153, R164 ;  /* 0x000000994343b224 */ /* 0x000fe200078e02a4 */
[----:B------:R-:W-:Y:S04]  /*6010*/  BSSY B1, `(.L_x_246) ;  /* 0x0000006000017945 */ /* 0x000fe80003800000 */
[----:B------:R0:W-:Y:S01]  /*6020*/  @!P3 STG.E.U8 desc[UR36][R10.64+0x51], R67 ;  /* 0x000051430a00b986 */ /* 0x0001e2000c101124 */
[----:B------:R-:W-:Y:S05]  /*6030*/  @P5 BRA `(.L_x_247) ;  /* 0x00000000000c5947 */ /* 0x000fea0003800000 */
[----:B--2---:R-:W0:Y:S02]  /*6040*/  LDG.E.U8 R155, desc[UR36][R4.64+0x58] ;  /* 0x00005824049b7981 */ /* 0x004e24000c1e1100 */
[----:B0-----:R-:W-:-:S05]  /*6050*/  PRMT R9, R155, 0x8880, RZ ;  /* 0x000088809b097816 */ /* 0x001fca00000000ff */
[----:B------:R-:W-:-:S07]  /*6060*/  IMAD R164, R9, R154, RZ ;  /* 0x0000009a09a47224 */ /* 0x000fce00078e02ff */
.L_x_247:
[----:B------:R-:W-:Y:S05]  /*6070*/  BSYNC B1 ;  /* 0x0000000000017941 */ /* 0x000fea0003800000 */
.L_x_246:
[----:B0-----:R-:W-:Y:S01]  /*6080*/  @!P5 IMAD R9, R68, R153, R164 ;  /* 0x000000994409d224 */ /* 0x001fe200078e02a4 */
[----:B------:R-:W-:Y:S04]  /*6090*/  BSSY B1, `(.L_x_248) ;  /* 0x0000006000017945 */ /* 0x000fe80003800000 */
[----:B------:R0:W-:Y:S01]  /*60a0*/  @!P5 STG.E.U8 desc[UR36][R6.64+0x58], R9 ;  /* 0x000058090600d986 */ /* 0x0001e2000c101124 */
[----:B------:R-:W-:Y:S05]  /*60b0*/  @P1 BRA `(.L_x_249) ;  /* 0x00000000000c1947 */ /* 0x000fea0003800000 */
[----:B--2---:R-:W0:Y:S02]  /*60c0*/  LDG.E.U8 R155, desc[UR36][R4.64+0x59] ;  /* 0x00005924049b7981 */ /* 0x004e24000c1e1100 */
[----:B0-----:R-:W-:-:S05]  /*60d0*/  PRMT R9, R155, 0x8880, RZ ;  /* 0x000088809b097816 */ /* 0x001fca00000000ff */
[----:B------:R-:W-:-:S07]  /*60e0*/  IMAD R164, R9, R154, RZ ;  /* 0x0000009a09a47224 */ /* 0x000fce00078e02ff */
.L_x_249:
[----:B------:R-:W-:Y:S05]  /*60f0*/  BSYNC B1 ;  /* 0x0000000000017941 */ /* 0x000fea0003800000 */
.L_x_248:
        /* <DEDUP_REMOVED lines=11> */
.L_x_251:
[----:B------:R-:W-:Y:S05]  /*61b0*/  BSYNC B1 ;  /* 0x0000000000017941 */ /* 0x000fea0003800000 */
.L_x_250:
[----:B0-----:R-:W-:Y:S01]  /*61c0*/  @!P4 IMAD R9, R70, R153, R164 ;  /* 0x000000994609c224 */ /* 0x001fe200078e02a4 */
[----:B------:R-:W-:Y:S04]  /*61d0*/  BSSY B1, `(.L_x_252) ;  /* 0x0000006000017945 */ /* 0x000fe80003800000 */
[----:B------:R0:W-:Y:S01]  /*61e0*/  @!P4 STG.E.U8 desc[UR36][R10.64+0x58], R9 ;  /* 0x000058090a00c986 */ /* 0x0001e2000c101124 */
[----:B------:R-:W-:Y:S05]  /*61f0*/  @P3 BRA `(.L_x_253) ;  /* 0x00000000000c3947 */ /* 0x000fea0003800000 */
[----:B--2---:R-:W0:Y:S02]  /*6200*/  LDG.E.U8 R155, desc[UR36][R12.64+0x59] ;  /* 0x000059240c9b7981 */ /* 0x004e24000c1e1100 */
[----:B0-----:R-:W-:-:S05]  /*6210*/  PRMT R9, R155, 0x8880, RZ ;  /* 0x000088809b097816 */ /* 0x001fca00000000ff */
[----:B------:R-:W-:-:S07]  /*6220*/  IMAD R164, R9, R154, RZ ;  /* 0x0000009a09a47224 */ /* 0x000fce00078e02ff */
.L_x_253:
[----:B------:R-:W-:Y:S05]  /*6230*/  BSYNC B1 ;  /* 0x0000000000017941 */ /* 0x000fea0003800000 */
.L_x_252:
[----:B------:R-:W-:Y:S01]  /*6240*/  @!P3 IMAD R71, R71, R153, R164 ;  /* 0x000000994747b224 */ /* 0x000fe200078e02a4 */
[----:B------:R-:W-:Y:S04]  /*6250*/  BSSY B1, `(.L_x_254) ;  /* 0x0000006000017945 */ /* 0x000fe80003800000 */
[----:B------:R0:W-:Y:S01]  /*6260*/  @!P3 STG.E.U8 desc[UR36][R10.64+0x59], R71 ;  /* 0x000059470a00b986 */ /* 0x0001e2000c101124 */
[----:B------:R-:W-:Y:S05]  /*6270*/  @P5 BRA `(.L_x_255) ;  /* 0x00000000000c5947 */ /* 0x000fea0003800000 */
[----:B--2---:R-:W0:Y:S02]  /*6280*/  LDG.E.U8 R155, desc[UR36][R4.64+0x60] ;  /* 0x00006024049b7981 */ /* 0x004e24000c1e1100 */
[----:B0-----:R-:W-:-:S05]  /*6290*/  PRMT R9, R155, 0x8880, RZ ;  /* 0x000088809b097816 */ /* 0x001fca00000000ff */
[----:B------:R-:W-:-:S07]  /*62a0*/  IMAD R164, R9, R154, RZ ;  /* 0x0000009a09a47224 */ /* 0x000fce00078e02ff */
.L_x_255:
[----:B------:R-:W-:Y:S05]  /*62b0*/  BSYNC B1 ;  /* 0x0000000000017941 */ /* 0x000fea0003800000 */
.L_x_254:
[----:B0-----:R-:W-:Y:S01]  /*62c0*/  @!P5 IMAD R9, R72, R153, R164 ;  /* 0x000000994809d224 */ /* 0x001fe200078e02a4 */
[----:B------:R-:W-:Y:S04]  /*62d0*/  BSSY B1, `(.L_x_256) ;  /* 0x0000006000017945 */ /* 0x000fe80003800000 */
[----:B------:R0:W-:Y:S01]  /*62e0*/  @!P5 STG.E.U8 desc[UR36][R6.64+0x60], R9 ;  /* 0x000060090600d986 */ /* 0x0001e2000c101124 */
[----:B------:R-:W-:Y:S05]  /*62f0*/  @P1 BRA `(.L_x_257) ;  /* 0x00000000000c1947 */ /* 0x000fea0003800000 */
[----:B--2---:R-:W0:Y:S02]  /*6300*/  LDG.E.U8 R155, desc[UR36][R4.64+0x61] ;  /* 0x00006124049b7981 */ /* 0x004e24000c1e1100 */
[----:B0-----:R-:W-:-:S05]  /*6310*/  PRMT R9, R155, 0x8880, RZ ;  /* 0x000088809b097816 */ /* 0x001fca00000000ff */
[----:B------:R-:W-:-:S07]  /*6320*/  IMAD R164, R9, R154, RZ ;  /* 0x0000009a09a47224 */ /* 0x000fce00078e02ff */
.L_x_257:
[----:B------:R-:W-:Y:S05]  /*6330*/  BSYNC B1 ;  /* 0x0000000000017941 */ /* 0x000fea0003800000 */
.L_x_256:
        /* <DEDUP_REMOVED lines=11> */
.L_x_259:
[----:B------:R-:W-:Y:S05]  /*63f0*/  BSYNC B1 ;  /* 0x0000000000017941 */ /* 0x000fea0003800000 */
.L_x_258:
[----:B0-----:R-:W-:Y:S01]  /*6400*/  @!P4 IMAD R9, R74, R153, R164 ;  /* 0x000000994a09c224 */ /* 0x001fe200078e02a4 */
[----:B------:R-:W-:Y:S04]  /*6410*/  BSSY B1, `(.L_x_260) ;  /* 0x0000006000017945 */ /* 0x000fe80003800000 */
[----:B------:R0:W-:Y:S01]  /*6420*/  @!P4 STG.E.U8 desc[UR36][R10.64+0x60], R9 ;  /* 0x000060090a00c986 */ /* 0x0001e2000c101124 */
[----:B------:R-:W-:Y:S05]  /*6430*/  @P3 BRA `(.L_x_261) ;  /* 0x00000000000c3947 */ /* 0x000fea0003800000 */
[----:B--2---:R-:W0:Y:S02]  /*6440*/  LDG.E.U8 R155, desc[UR36][R12.64+0x61] ;  /* 0x000061240c9b7981 */ /* 0x004e24000c1e1100 */
[----:B0-----:R-:W-:-:S05]  /*6450*/  PRMT R9, R155, 0x8880, RZ ;  /* 0x000088809b097816 */ /* 0x001fca00000000ff */
[----:B------:R-:W-:-:S07]  /*6460*/  IMAD R164, R9, R154, RZ ;  /* 0x0000009a09a47224 */ /* 0x000fce00078e02ff */
.L_x_261:
[----:B------:R-:W-:Y:S05]  /*6470*/  BSYNC B1 ;  /* 0x0000000000017941 */ /* 0x000fea0003800000 */
.L_x_260:
[----:B------:R-:W-:Y:S01]  /*6480*/  @!P3 IMAD R75, R75, R153, R164 ;  /* 0x000000994b4bb224 */ /* 0x000fe200078e02a4 */
[----:B------:R-:W-:Y:S04]  /*6490*/  BSSY B1, `(.L_x_262) ;  /* 0x0000006000017945 */ /* 0x000fe80003800000 */
[----:B------:R0:W-:Y:S01]  /*64a0*/  @!P3 STG.E.U8 desc[UR36][R10.64+0x61], R75 ;  /* 0x0000614b0a00b986 */ /* 0x0001e2000c101124 */
[----:B------:R-:W-:Y:S05]  /*64b0*/  @P5 BRA `(.L_x_263) ;  /* 0x00000000000c5947 */ /* 0x000fea0003800000 */
[----:B--2---:R-:W0:Y:S02]  /*64c0*/  LDG.E.U8 R155, desc[UR36][R4.64+0x68] ;  /* 0x00006824049b7981 */ /* 0x004e24000c1e1100 */
[----:B0-----:R-:W-:-:S05]  /*64d0*/  PRMT R9, R155, 0x8880, RZ ;  /* 0x000088809b097816 */ /* 0x001fca00000000ff */
[----:B------:R-:W-:-:S07]  /*64e0*/  IMAD R164, R9, R154, RZ ;  /* 0x0000009a09a47224 */ /* 0x000fce00078e02ff */
.L_x_263:
[----:B------:R-:W-:Y:S05]  /*64f0*/  BSYNC B1 ;  /* 0x0000000000017941 */ /* 0x000fea0003800000 */
.L_x_262:
[----:B0-----:R-:W-:Y:S01]  /*6500*/  @!P5 IMAD R9, R76, R153, R164 ;  /* 0x000000994c09d224 */ /* 0x001fe200078e02a4 */
[----:B------:R-:W-:Y:S04]  /*6510*/  BSSY B1, `(.L_x_264) ;  /* 0x0000006000017945 */ /* 0x000fe80003800000 */
[----:B------:R0:W-:Y:S01]  /*6520*/  @!P5 STG.E.U8 desc[UR36][R6.64+0x68], R9 ;  /* 0x000068090600d986 */ /* 0x0001e2000c101124 */
[----:B------:R-:W-:Y:S05]  /*6530*/  @P1 BRA `(.L_x_265) ;  /* 0x00000000000c1947 */ /* 0x000fea0003800000 */
[----:B--2---:R-:W0:Y:S02]  /*6540*/  LDG.E.U8 R155, desc[UR36][R4.64+0x69] ;  /* 0x00006924049b7981 */ /* 0x004e24000c1e1100 */
[----:B0-----:R-:W-:-:S05]  /*6550*/  PRMT R9, R155, 0x8880, RZ ;  /* 0x000088809b097816 */ /* 0x001fca00000000ff */
[----:B------:R-:W-:-:S07]  /*6560*/  IMAD R164, R9, R154, RZ ;  /* 0x0000009a09a47224 */ /* 0x000fce00078e02ff */
.L_x_265:
[----:B------:R-:W-:Y:S05]  /*6570*/  BSYNC B1 ;  /* 0x0000000000017941 */ /* 0x000fea0003800000 */
.L_x_264:
        /* <DEDUP_REMOVED lines=11> */
.L_x_267:
[----:B------:R-:W-:Y:S05]  /*6630*/  BSYNC B1 ;  /* 0x0000000000017941 */ /* 0x000fea0003800000 */
.L_x_266:
[----:B0-----:R-:W-:Y:S01]  /*6640*/  @!P4 IMAD R9, R78, R153, R164 ;  /* 0x000000994e09c224 */ /* 0x001fe200078e02a4 */
[----:B------:R-:W-:Y:S04]  /*6650*/  BSSY B1, `(.L_x_268) ;  /* 0x0000006000017945 */ /* 0x000fe80003800000 */
[----:B------:R0:W-:Y:S01]  /*6660*/  @!P4 STG.E.U8 desc[UR36][R10.64+0x68], R9 ;  /* 0x000068090a00c986 */ /* 0x0001e2000c101124 */
[----:B------:R-:W-:Y:S05]  /*6670*/  @P3 BRA `(.L_x_269) ;  /* 0x00000000000c3947 */ /* 0x000fea0003800000 */
[----:B--2---:R-:W0:Y:S02]  /*6680*/  LDG.E.U8 R155, desc[UR36][R12.64+0x69] ;  /* 0x000069240c9b7981 */ /* 0x004e24000c1e1100 */
[----:B0-----:R-:W-:-:S05]  /*6690*/  PRMT R9, R155, 0x8880, RZ ;  /* 0x000088809b097816 */ /* 0x001fca00000000ff */
[----:B------:R-:W-:-:S07]  /*66a0*/  IMAD R164, R9, R154, RZ ;  /* 0x0000009a09a47224 */ /* 0x000fce00078e02ff */
.L_x_269:
[----:B------:R-:W-:Y:S05]  /*66b0*/  BSYNC B1 ;  /* 0x0000000000017941 */ /* 0x000fea0003800000 */
.L_x_268:
[----:B------:R-:W-:Y:S01]  /*66c0*/  @!P3 IMAD R79, R79, R153, R164 ;  /* 0x000000994f4fb224 */ /* 0x000fe200078e02a4 */
[----:B------:R-:W-:Y:S04]  /*66d0*/  BSSY B1, `(.L_x_270) ;  /* 0x0000006000017945 */ /* 0x000fe80003800000 */
[----:B------:R0:W-:Y:S01]  /*66e0*/  @!P3 STG.E.U8 desc[UR36][R10.64+0x69], R79 ;  /* 0x0000694f0a00b986 */ /* 0x0001e2000c101124 */
[----:B------:R-:W-:Y:S05]  /*66f0*/  @P5 BRA `(.L_x_271) ;  /* 0x00000000000c5947 */ /* 0x000fea0003800000 */
[----:B--2---:R-:W0:Y:S02]  /*6700*/  LDG.E.U8 R155, desc[UR36][R4.64+0x70] ;  /* 0x00007024049b7981 */ /* 0x004e24000c1e1100 */
[----:B0-----:R-:W-:-:S05]  /*6710*/  PRMT R9, R155, 0x8880, RZ ;  /* 0x000088809b097816 */ /* 0x001fca00000000ff */
[----:B------:R-:W-:-:S07]  /*6720*/  IMAD R164, R9, R154, RZ ;  /* 0x0000009a09a47224 */ /* 0x000fce00078e02ff */
.L_x_271:
[----:B------:R-:W-:Y:S05]  /*6730*/  BSYNC B1 ;  /* 0x0000000000017941 */ /* 0x000fea0003800000 */
.L_x_270:
[----:B0-----:R-:W-:Y:S01]  /*6740*/  @!P5 IMAD R9, R80, R153, R164 ;  /* 0x000000995009d224 */ /* 0x001fe200078e02a4 */
[----:B------:R-:W-:Y:S04]  /*6750*/  BSSY B1, `(.L_x_272) ;  /* 0x0000006000017945 */ /* 0x000fe80003800000 */
[----:B------:R0:W-:Y:S01]  /*6760*/  @!P5 STG.E.U8 desc[UR36][R6.64+0x70], R9 ;  /* 0x000070090600d986 */ /* 0x0001e2000c101124 */
[----:B------:R-:W-:Y:S05]  /*6770*/  @P1 BRA `(.L_x_273) ;  /* 0x00000000000c1947 */ /* 0x000fea0003800000 */
[----:B--2---:R-:W0:Y:S02]  /*6780*/  LDG.E.U8 R155, desc[UR36][R4.64+0x71] ;  /* 0x00007124049b7981 */ /* 0x004e24000c1e1100 */
[----:B0-----:R-:W-:-:S05]  /*6790*/  PRMT R9, R155, 0x8880, RZ ;  /* 0x000088809b097816 */ /* 0x001fca00000000ff */
[----:B------:R-:W-:-:S07]  /*67a0*/  IMAD R164, R9, R154, RZ ;  /* 0x0000009a09a47224 */ /* 0x000fce00078e02ff */
.L_x_273:
[----:B------:R-:W-:Y:S05]  /*67b0*/  BSYNC B1 ;  /* 0x0000000000017941 */ /* 0x000fea0003800000 */
.L_x_272:
[----:B------:R-:W-:Y:S01]  /*67c0*/  ISETP.LT.OR P4, PT, R3, 0x71, !P0 ;  /* 0x000000710300780c */ /* 0x000fe20004781670 */
[----:B------:R-:W-:Y:S01]  /*67d0*/  @!P1 IMAD R81, R81, R153, R164 ;  /* 0x0000009951519224 */ /* 0x000fe200078e02a4 */
[----:B------:R-:W-:Y:S01]  /*67e0*/  BSSY B1, `(.L_x_274) ;  /* 0x000000a000017945 */ /* 0x000fe20003800000 */
[C---:B------:R-:W-:Y:S02]  /*67f0*/  ISETP.LT.OR P3, PT, R3.reuse, 0x72, !P0 ;  /* 0x000000720300780c */ /* 0x040fe40004761670 */
        /* <DEDUP_REMOVED lines=8> */
.L_x_275:
[----:B------:R-:W-:Y:S05]  /*6880*/  BSYNC B1 ;  /* 0x0000000000017941 */ /* 0x000fea0003800000 */
.L_x_274:
[----:B0-----:R-:W-:Y:S01]  /*6890*/  @!P4 IMAD R9, R82, R153, R164 ;  /* 0x000000995209c224 */ /* 0x001fe200078e02a4 */
[----:B------:R-:W-:Y:S04]  /*68a0*/  BSSY B1, `(.L_x_276) ;  /* 0x0000006000017945 */ /* 0x000fe80003800000 */
[----:B------:R0:W-:Y:S01]  /*68b0*/  @!P4 STG.E.U8 desc[UR36][R10.64+0x70], R9 ;  /* 0x000070090a00c986 */ /* 0x0001e2000c101124 */
[----:B------:R-:W-:Y:S05]  /*68c0*/  @P3 BRA `(.L_x_277) ;  /* 0x00000000000c3947 */ /* 0x000fea0003800000 */
[----:B--2---:R-:W0:Y:S02]  /*68d0*/  LDG.E.U8 R155, desc[UR36][R12.64+0x71] ;  /* 0x000071240c9b7981 */ /* 0x004e24000c1e1100 */
[----:B0-----:R-:W-:-:S05]  /*68e0*/  PRMT R9, R155, 0x8880, RZ ;  /* 0x000088809b097816 */ /* 0x001fca00000000ff */
[----:B------:R-:W-:-:S07]  /*68f0*/  IMAD R164, R9, R154, RZ ;  /* 0x0000009a09a47224 */ /* 0x000fce00078e02ff */
.L_x_277:
[----:B------:R-:W-:Y:S05]  /*6900*/  BSYNC B1 ;  /* 0x0000000000017941 */ /* 0x000fea0003800000 */
.L_x_276:
[----:B------:R-:W-:Y:S01]  /*6910*/  @!P3 IMAD R83, R83, R153, R164 ;  /* 0x000000995353b224 */ /* 0x000fe200078e02a4 */
[----:B------:R-:W-:Y:S04]  /*6920*/  BSSY B1, `(.L_x_278) ;  /* 0x0000006000017945 */ /* 0x000fe80003800000 */
[----:B------:R0:W-:Y:S01]  /*6930*/  @!P3 STG.E.U8 desc[UR36][R10.64+0x71], R83 ;  /* 0x000071530a00b986 */ /* 0x0001e2000c101124 */
[----:B------:R-:W-:Y:S05]  /*6940*/  @P1 BRA `(.L_x_279) ;  /* 0x00000000000c1947 */ /* 0x000fea0003800000 */
[----:B--2---:R-:W0:Y:S02]  /*6950*/  LDG.E.U8 R155, desc[UR36][R4.64+0x78] ;  /* 0x00007824049b7981 */ /* 0x004e24000c1e1100 */
[----:B0-----:R-:W-:-:S05]  /*6960*/  PRMT R9, R155, 0x8880, RZ ;  /* 0x000088809b097816 */ /* 0x001fca00000000ff */
[----:B------:R-:W-:-:S07]  /*6970*/  IMAD R164, R9, R154, RZ ;  /* 0x0000009a09a47224 */ /* 0x000fce00078e02ff */
.L_x_279:
[----:B------:R-:W-:Y:S05]  /*6980*/  BSYNC B1 ;  /* 0x0000000000017941 */ /* 0x000fea0003800000 */
.L_x_278:
[----:B0-----:R-:W-:Y:S01]  /*6990*/  @!P1 IMAD R9, R84, R153, R164 ;  /* 0x0000009954099224 */ /* 0x001fe200078e02a4 */
[----:B------:R-:W-:Y:S04]  /*69a0*/  BSSY B1, `(.L_x_280) ;  /* 0x0000006000017945 */ /* 0x000fe80003800000 */
[----:B------:R0:W-:Y:S01]  /*69b0*/  @!P1 STG.E.U8 desc[UR36][R6.64+0x78], R9 ;  /* 0x0000780906009986 */ /* 0x0001e2000c101124 */
[----:B------:R-:W-:Y:S05]  /*69c0*/  @P2 BRA `(.L_x_281) ;  /* 0x00000000000c2947 */ /* 0x000fea0003800000 */
[----:B--2---:R-:W0:Y:S02]  /*69d0*/  LDG.E.U8 R155, desc[UR36][R4.64+0x79] ;  /* 0x00007924049b7981 */ /* 0x004e24000c1e1100 */
[----:B0-----:R-:W-:-:S05]  /*69e0*/  PRMT R9, R155, 0x8880, RZ ;  /* 0x000088809b097816 */ /* 0x001fca00000000ff */
[----:B------:R-:W-:-:S07]  /*69f0*/  IMAD R164, R9, R154, RZ ;  /* 0x0000009a09a47224 */ /* 0x000fce00078e02ff */
.L_x_281:
[----:B------:R-:W-:Y:S05]  /*6a00*/  BSYNC B1 ;  /* 0x0000000000017941 */ /* 0x000fea0003800000 */
.L_x_280:
[----:B------:R-:W-:Y:S01]  /*6a10*/  @!P2 IMAD R85, R85, R153, R164 ;  /* 0x000000995555a224 */ /* 0x000fe200078e02a4 */
[----:B------:R-:W-:Y:S04]  /*6a20*/  BSSY B1, `(.L_x_282) ;  /* 0x0000006000017945 */ /* 0x000fe80003800000 */
[----:B------:R0:W-:Y:S01]  /*6a30*/  @!P2 STG.E.U8 desc[UR36][R6.64+0x79], R85 ;  /* 0x000079550600a986 */ /* 0x0001e2000c101124 */
[----:B------:R-:W-:Y:S05]  /*6a40*/  @P5 BRA `(.L_x_283) ;  /* 0x00000000000c5947 */ /* 0x000fea0003800000 */
[----:B--2---:R-:W2:Y:S02]  /*6a50*/  LDG.E.U8 R155, desc[UR36][R12.64+0x78] ;  /* 0x000078240c9b7981 */ /* 0x004ea4000c1e1100 */
[----:B--2---:R-:W-:-:S05]  /*6a60*/  PRMT R5, R155, 0x8880, RZ ;  /* 0x000088809b057816 */ /* 0x004fca00000000ff */
[----:B------:R-:W-:-:S07]  /*6a70*/  IMAD R164, R5, R154, RZ ;  /* 0x0000009a05a47224 */ /* 0x000fce00078e02ff */
.L_x_283:
[----:B------:R-:W-:Y:S05]  /*6a80*/  BSYNC B1 ;  /* 0x0000000000017941 */ /* 0x000fea0003800000 */
.L_x_282:
[----:B------:R-:W-:Y:S01]  /*6a90*/  @!P5 IMAD R5, R86, R153, R164 ;  /* 0x000000995605d224 */ /* 0x000fe200078e02a4 */
[----:B------:R-:W-:Y:S01]  /*6aa0*/  ISETP.LT.OR P0, PT, R3, 0x7a, !P0 ;  /* 0x0000007a0300780c */ /* 0x000fe20004701670 */
[----:B------:R-:W-:Y:S03]  /*6ab0*/  BSSY B1, `(.L_x_284) ;  /* 0x0000006000017945 */ /* 0x000fe60003800000 */
[----:B------:R0:W-:Y:S09]  /*6ac0*/  @!P5 STG.E.U8 desc[UR36][R10.64+0x78], R5 ;  /* 0x000078050a00d986 */ /* 0x0001f2000c101124 */
[----:B------:R-:W-:Y:S05]  /*6ad0*/  @P0 BRA `(.L_x_285) ;  /* 0x00000000000c0947 */ /* 0x000fea0003800000 */
[----:B--2---:R-:W2:Y:S02]  /*6ae0*/  LDG.E.U8 R155, desc[UR36][R12.64+0x79] ;  /* 0x000079240c9b7981 */ /* 0x004ea4000c1e1100 */
[----:B--2---:R-:W-:-:S05]  /*6af0*/  PRMT R3, R155, 0x8880, RZ ;  /* 0x000088809b037816 */ /* 0x004fca00000000ff */
[----:B------:R-:W-:-:S07]  /*6b00*/  IMAD R164, R3, R154, RZ ;  /* 0x0000009a03a47224 */ /* 0x000fce00078e02ff */
.L_x_285:
[----:B------:R-:W-:Y:S05]  /*6b10*/  BSYNC B1 ;  /* 0x0000000000017941 */ /* 0x000fea0003800000 */
.L_x_284:
[----:B------:R-:W-:Y:S01]  /*6b20*/  IMAD R87, R87, R153, R164 ;  /* 0x0000009957577224 */ /* 0x000fe200078e02a4 */
[----:B------:R-:W-:Y:S06]  /*6b30*/  @P0 BRA `(.L_x_286) ;  /* 0x0000001800180947 */ /* 0x000fec0003800000 */
[----:B------:R0:W-:Y:S01]  /*6b40*/  STG.E.U8 desc[UR36][R10.64+0x79], R87 ;  /* 0x000079570a007986 */ /* 0x0001e2000c101124 */
[----:B------:R-:W-:Y:S05]  /*6b50*/  BRA `(.L_x_286) ;  /* 0x0000001800107947 */ /* 0x000fea0003800000 */
.L_x_29:
[C---:B------:R-:W-:Y:S02]  /*6b60*/  ISETP.GE.AND P2, PT, R0.reuse, 0x1, PT ;  /* 0x000000010000780c */ /* 0x040fe40003f46270 */
[----:B------:R-:W-:Y:S02]  /*6b70*/  ISETP.GE.AND P0, PT, R0, 0x9, PT ;  /* 0x000000090000780c */ /* 0x000fe40003f06270 */
[C---:B------:R-:W-:Y:S02]  /*6b80*/  ISETP.LT.OR P3, PT, R3.reuse, 0x1, !P2 ;  /* 0x000000010300780c */ /* 0x040fe40005761670 */
[C---:B------:R-:W-:Y:S02]  /*6b90*/  ISETP.LT.OR P5, PT, R3.reuse, 0x2, !P2 ;  /* 0x000000020300780c */ /* 0x040fe400057a1670 */
[C---:B------:R-:W-:Y:S02]  /*6ba0*/  ISETP.LT.OR P1, PT, R3.reuse, 0x1, !P0 ;  /* 0x000000010300780c */ /* 0x040fe40004721670 */
[----:B------:R-:W-:-:S07]  /*6bb0*/  ISETP.LT.OR P4, PT, R3, 0x2, !P0 ;  /* 0x000000020300780c */ /* 0x000fce0004781670 */
[-C--:B------:R-:W-:Y:S02]  /*6bc0*/  @!P3 IMAD R5, R88, R153.reuse, RZ ;  /* 0x000000995805b224 */ /* 0x080fe400078e02ff */
[-C--:B------:R-:W-:Y:S02]  /*6bd0*/  @!P5 IMAD R89, R89, R153.reuse, RZ ;  /* 0x000000995959d224 */ /* 0x080fe400078e02ff */
[-C--:B------:R-:W-:Y:S01]  /*6be0*/  @!P1 IMAD R13, R90, R153.reuse, RZ ;  /* 0x000000995a0d9224 */ /* 0x080fe200078e02ff */
[----:B------:R0:W-:Y:S01]  /*6bf0*/  @!P3 STG.E.U8 desc[UR36][R158.64], R5 ;  /* 0x000000059e00b986 */ /* 0x0001e2000c101124 */
[----:B------:R-:W-:Y:S01]  /*6c00*/  ISETP.LT.OR P3, PT, R3, 0x9, !P2 ;  /* 0x000000090300780c */ /* 0x000fe20005761670 */
[----:B------:R-:W-:Y:S02]  /*6c10*/  @!P4 IMAD R91, R91, R153, RZ ;  /* 0x000000995b5bc224 */ /* 0x000fe400078e02ff */
[----:B------:R-:W-:Y:S01]  /*6c20*/  @!P5 STG.E.U8 desc[UR36][R158.64+0x1], R89 ;  /* 0x000001599e00d986 */ /* 0x000fe2000c101124 */
[----:B------:R-:W-:-:S03]  /*6c30*/  ISETP.LT.OR P5, PT, R3, 0xa, !P2 ;  /* 0x0000000a0300780c */ /* 0x000fc600057a1670 */
[----:B------:R1:W-:Y:S01]  /*6c40*/  @!P1 STG.E.U8 desc[UR36][R8.64], R13 ;  /* 0x0000000d08009986 */ /* 0x0003e2000c101124 */
[----:B------:R-:W-:-:S03]  /*6c50*/  ISETP.LT.OR P1, PT, R3, 0x9, !P0 ;  /* 0x000000090300780c */ /* 0x000fc60004721670 */
[----:B------:R-:W-:Y:S01]  /*6c60*/  @!P4 STG.E.U8 desc[UR36][R8.64+0x1], R91 ;  /* 0x0000015b0800c986 */ /* 0x000fe2000c101124 */
[----:B------:R-:W-:Y:S01]  /*6c70*/  ISETP.LT.OR P4, PT, R3, 0xa, !P0 ;  /* 0x0000000a0300780c */ /* 0x000fe20004781670 */
[----:B------:R-:W-:-:S04]  /*6c80*/  @!P3 IMAD R15, R92, R153, RZ ;  /* 0x000000995c0fb224 */ /* 0x000fc800078e02ff */
[-C--:B------:R-:W-:Y:S01]  /*6c90*/  @!P5 IMAD R93, R93, R153.reuse, RZ ;  /* 0x000000995d5dd224 */ /* 0x080fe200078e02ff */
[----:B------:R3:W-:Y:S01]  /*6ca0*/  @!P3 STG.E.U8 desc[UR36][R158.64+0x8], R15 ;  /* 0x0000080f9e00b986 */ /* 0x0007e2000c101124 */
[C---:B------:R-:W-:Y:S02]  /*6cb0*/  ISETP.LT.OR P3, PT, R3.reuse, 0x11, !P2 ;  /* 0x000000110300780c */ /* 0x040fe40005761670 */
[-C--:B0-----:R-:W-:Y:S01]  /*6cc0*/  @!P1 IMAD R5, R94, R153.reuse, RZ ;  /* 0x000000995e059224 */ /* 0x081fe200078e02ff */
[----:B------:R-:W-:Y:S01]  /*6cd0*/  @!P5 STG.E.U8 desc[UR36][R158.64+0x9], R93 ;  /* 0x0000095d9e00d986 */ /* 0x000fe2000c101124 */
[----:B------:R-:W-:Y:S02]  /*6ce0*/  ISETP.LT.OR P5, PT, R3, 0x12, !P2 ;  /* 0x000000120300780c */ /* 0x000fe400057a1670 */
[----:B------:R-:W-:Y:S01]  /*6cf0*/  @!P4 IMAD R95, R95, R153, RZ ;  /* 0x000000995f5fc224 */ /* 0x000fe200078e02ff */
[----:B------:R0:W-:Y:S01]  /*6d00*/  @!P1 STG.E.U8 desc[UR36][R8.64+0x8], R5 ;  /* 0x0000080508009986 */ /* 0x0001e2000c101124 */
[----:B------:R-:W-:-:S03]  /*6d10*/  ISETP.LT.OR P1, PT, R3, 0x11, !P0 ;  /* 0x000000110300780c */ /* 0x000fc60004721670 */
[----:B------:R-:W-:Y:S01]  /*6d20*/  @!P4 STG.E.U8 desc[UR36][R8.64+0x9], R95 ;  /* 0x0000095f0800c986 */ /* 0x000fe2000c101124 */
[----:B------:R-:W-:Y:S01]  /*6d30*/  ISETP.LT.OR P4, PT, R3, 0x12, !P0 ;  /* 0x000000120300780c */ /* 0x000fe20004781670 */
[----:B-1----:R-:W-:-:S04]  /*6d40*/  @!P3 IMAD R13, R96, R153, RZ ;  /* 0x00000099600db224 */ /* 0x002fc800078e02ff */
[-C--:B------:R-:W-:Y:S01]  /*6d50*/  @!P5 IMAD R97, R97, R153.reuse, RZ ;  /* 0x000000996161d224 */ /* 0x080fe200078e02ff */
[----:B------:R1:W-:Y:S01]  /*6d60*/  @!P3 STG.E.U8 desc[UR36][R158.64+0x10], R13 ;  /* 0x0000100d9e00b986 */ /* 0x0003e2000c101124 */
[C---:B------:R-:W-:Y:S02]  /*6d70*/  ISETP.LT.OR P3, PT, R3.reuse, 0x19, !P2 ;  /* 0x000000190300780c */ /* 0x040fe40005761670 */
[-C--:B---3--:R-:W-:Y:S01]  /*6d80*/  @!P1 IMAD R15, R98, R153.reuse, RZ ;  /* 0x00000099620f9224 */ /* 0x088fe200078e02ff */
[----:B------:R-:W-:Y:S01]  /*6d90*/  @!P5 STG.E.U8 desc[UR36][R158.64+0x11], R97 ;  /* 0x000011619e00d986 */ /* 0x000fe2000c101124 */
[----:B------:R-:W-:Y:S02]  /*6da0*/  ISETP.LT.OR P5, PT, R3, 0x1a, !P2 ;  /* 0x0000001a0300780c */ /* 0x000fe400057a1670 */
[----:B------:R-:W-:Y:S01]  /*6db0*/  @!P4 IMAD R99, R99, R153, RZ ;  /* 0x000000996363c224 */ /* 0x000fe200078e02ff */
[----:B------:R3:W-:Y:S01]  /*6dc0*/  @!P1 STG.E.U8 desc[UR36][R8.64+0x10], R15 ;  /* 0x0000100f08009986 */ /* 0x0007e2000c101124 */
[----:B------:R-:W-:-:S03]  /*6dd0*/  ISETP.LT.OR P1, PT, R3, 0x19, !P0 ;  /* 0x000000190300780c */ /* 0x000fc60004721670 */
[----:B------:R-:W-:Y:S01]  /*6de0*/  @!P4 STG.E.U8 desc[UR36][R8.64+0x11], R99 ;  /* 0x000011630800c986 */ /* 0x000fe2000c101124 */
[----:B------:R-:W-:Y:S01]  /*6df0*/  ISETP.LT.OR P4, PT, R3, 0x1a, !P0 ;  /* 0x0000001a0300780c */ /* 0x000fe20004781670 */
[----:B0-----:R-:W-:-:S04]  /*6e00*/  @!P3 IMAD R5, R100, R153, RZ ;  /* 0x000000996405b224 */ /* 0x001fc800078e02ff */
[-C--:B------:R-:W-:Y:S01]  /*6e10*/  @!P5 IMAD R101, R101, R153.reuse, RZ ;  /* 0x000000996565d224 */ /* 0x080fe200078e02ff */
[----:B------:R0:W-:Y:S01]  /*6e20*/  @!P3 STG.E.U8 desc[UR36][R158.64+0x18], R5 ;  /* 0x000018059e00b986 */ /* 0x0001e2000c101124 */
[C---:B------:R-:W-:Y:S02]  /*6e30*/  ISETP.LT.OR P3, PT, R3.reuse, 0x21, !P2 ;  /* 0x000000210300780c */ /* 0x040fe40005761670 */
[-C--:B-1----:R-:W-:Y:S01]  /*6e40*/  @!P1 IMAD R13, R102, R153.reuse, RZ ;  /* 0x00000099660d9224 */ /* 0x082fe200078e02ff */
[----:B------:R-:W-:Y:S01]  /*6e50*/  @!P5 STG.E.U8 desc[UR36][R158.64+0x19], R101 ;  /* 0x000019659e00d986 */ /* 0x000fe2000c101124 */
[----:B------:R-:W-:Y:S02]  /*6e60*/  ISETP.LT.OR P5, PT, R3, 0x22, !P2 ;  /* 0x000000220300780c */ /* 0x000fe400057a1670 */
[----:B------:R-:W-:Y:S01]  /*6e70*/  @!P4 IMAD R103, R103, R153, RZ ;  /* 0x000000996767c224 */ /* 0x000fe200078e02ff */
[----:B------:R1:W-:Y:S01]  /*6e80*/  @!P1 STG.E.U8 desc[UR36][R8.64+0x18], R13 ;  /* 0x0000180d08009986 */ /* 0x0003e2000c101124 */
[----:B------:R-:W-:-:S03]  /*6e90*/  ISETP.LT.OR P1, PT, R3, 0x21, !P0 ;  /* 0x000000210300780c */ /* 0x000fc60004721670 */
[----:B------:R-:W-:Y:S01]  /*6ea0*/  @!P4 STG.E.U8 desc[UR36][R8.64+0x19], R103 ;  /* 0x000019670800c986 */ /* 0x000fe2000c101124 */
[----:B------:R-:W-:Y:S01]  /*6eb0*/  ISETP.LT.OR P4, PT, R3, 0x22, !P0 ;  /* 0x000000220300780c */ /* 0x000fe20004781670 */
[----:B---3--:R-:W-:-:S04]  /*6ec0*/  @!P3 IMAD R15, R104, R153, RZ ;  /* 0x00000099680fb224 */ /* 0x008fc800078e02ff */
        /* <DEDUP_REMOVED lines=128> */
[----:B------:R-:W-:-:S02]  /*76d0*/  ISETP.GE.AND P1, PT, R0, 0x81, PT ;  /* 0x000000810000780c */ /* 0x000fc40003f26270 */
[C---:B------:R-:W-:Y:S01]  /*76e0*/  ISETP.LT.OR P5, PT, R3.reuse, 0x79, !P0 ;  /* 0x000000790300780c */ /* 0x040fe200047a1670 */
[----:B------:R-:W-:Y:S01]  /*76f0*/  @!P4 STG.E.U8 desc[UR36][R8.64+0x71], R147 ;  /* 0x000071930800c986 */ /* 0x000fe2000c101124 */
[C---:B------:R-:W-:Y:S01]  /*7700*/  ISETP.LT.OR P0, PT, R3.reuse, 0x7a, !P0 ;  /* 0x0000007a0300780c */ /* 0x040fe20004701670 */
[----:B0-----:R-:W-:Y:S01]  /*7710*/  @!P3 IMAD R5, R148, R153, RZ ;  /* 0x000000999405b224 */ /* 0x001fe200078e02ff */
[----:B------:R-:W-:-:S03]  /*7720*/  ISETP.LT.OR P4, PT, R3, 0x1, !P1 ;  /* 0x000000010300780c */ /* 0x000fc60004f81670 */
[----:B------:R-:W-:Y:S01]  /*7730*/  @!P2 IMAD R149, R149, R153, RZ ;  /* 0x000000999595a224 */ /* 0x000fe200078e02ff */
[----:B------:R0:W-:Y:S01]  /*7740*/  @!P3 STG.E.U8 desc[UR36][R158.64+0x78], R5 ;  /* 0x000078059e00b986 */ /* 0x0001e2000c101124 */
[----:B------:R-:W-:-:S03]  /*7750*/  ISETP.LT.OR P3, PT, R3, 0x2, !P1 ;  /* 0x000000020300780c */ /* 0x000fc60004f61670 */
[----:B------:R-:W-:Y:S01]  /*7760*/  @!P2 STG.E.U8 desc[UR36][R158.64+0x79], R149 ;  /* 0x000079959e00a986 */ /* 0x000fe2000c101124 */
[-C--:B-1----:R-:W-:Y:S01]  /*7770*/  @!P5 IMAD R13, R150, R153.reuse, RZ ;  /* 0x00000099960dd224 */ /* 0x082fe200078e02ff */
[----:B------:R-:W-:Y:S01]  /*7780*/  ISETP.GE.AND P2, PT, R0, 0x89, PT ;  /* 0x000000890000780c */ /* 0x000fe20003f46270 */
[-C--:B------:R-:W-:Y:S02]  /*7790*/  @!P0 IMAD R151, R151, R153.reuse, RZ ;  /* 0x0000009997978224 */ /* 0x080fe400078e02ff */
[----:B---3--:R-:W-:Y:S01]  /*77a0*/  @!P4 IMAD R15, R24, R153, RZ ;  /* 0x00000099180fc224 */ /* 0x008fe200078e02ff */
[----:B------:R1:W-:Y:S01]  /*77b0*/  @!P5 STG.E.U8 desc[UR36][R8.64+0x78], R13 ;  /* 0x0000780d0800d986 */ /* 0x0003e2000c101124 */
[----:B------:R-:W-:-:S03]  /*77c0*/  ISETP.LT.OR P5, PT, R3, 0x1, !P2 ;  /* 0x000000010300780c */ /* 0x000fc600057a1670 */
[----:B------:R-:W-:Y:S01]  /*77d0*/  @!P3 IMAD R25, R25, R153, RZ ;  /* 0x000000991919b224 */ /* 0x000fe200078e02ff */
[----:B------:R-:W-:Y:S01]  /*77e0*/  @!P0 STG.E.U8 desc[UR36][R8.64+0x79], R151 ;  /* 0x0000799708008986 */ /* 0x000fe2000c101124 */
[----:B------:R-:W-:-:S03]  /*77f0*/  ISETP.LT.OR P0, PT, R3, 0x2, !P2 ;  /* 0x000000020300780c */ /* 0x000fc60005701670 */
[----:B------:R-:W-:Y:S01]  /*7800*/  @!P4 STG.E.U8 desc[UR36][R6.64], R15 ;  /* 0x0000000f0600c986 */ /* 0x000fe2000c101124 */
        /* <DEDUP_REMOVED lines=19> */
[-C--:B------:R-:W-:Y:S01]  /*7940*/  @!P4 IMAD R9, R32, R153.reuse, RZ ;  /* 0x000000992009c224 */ /* 0x080fe200078e02ff */
        /* <DEDUP_REMOVED lines=127> */
[----:B-1----:R-:W-:-:S04]  /*8140*/  @!P5 IMAD R13, R74, R153, RZ ;  /* 0x000000994a0dd224 */ /* 0x002fc800078e02ff */
        /* <DEDUP_REMOVED lines=12> */
[----:B------:R-:W-:-:S04]  /*8210*/  @!P0 IMAD R9, R78, R153, RZ ;  /* 0x000000994e098224 */ /* 0x000fc800078e02ff */
[-C--:B------:R-:W-:Y:S01]  /*8220*/  @!P4 IMAD R79, R79, R153.reuse, RZ ;  /* 0x000000994f4fc224 */ /* 0x080fe200078e02ff */
[----:B------:R1:W-:Y:S01]  /*8230*/  @!P0 STG.E.U8 desc[UR36][R10.64+0x68], R9 ;  /* 0x000068090a008986 */ /* 0x0003e2000c101124 */
[----:B------:R-:W-:Y:S02]  /*8240*/  ISETP.LT.OR P0, PT, R3, 0x71, !P2 ;  /* 0x000000710300780c */ /* 0x000fe40005701670 */
[----:B------:R-:W-:Y:S01]  /*8250*/  @!P3 IMAD R81, R81, R153, RZ ;  /* 0x000000995151b224 */ /* 0x000fe200078e02ff */
[----:B------:R3:W-:Y:S01]  /*8260*/  @!P4 STG.E.U8 desc[UR36][R10.64+0x69], R79 ;  /* 0x0000694f0a00c986 */ /* 0x0007e2000c101124 */
[----:B------:R-:W-:-:S03]  /*8270*/  ISETP.LT.OR P4, PT, R3, 0x72, !P2 ;  /* 0x000000720300780c */ /* 0x000fc60005781670 */
[----:B------:R3:W-:Y:S01]  /*8280*/  @!P3 STG.E.U8 desc[UR36][R6.64+0x71], R81 ;  /* 0x000071510600b986 */ /* 0x0007e2000c101124 */
[C---:B------:R-:W-:Y:S02]  /*8290*/  ISETP.LT.OR P3, PT, R3.reuse, 0x79, !P1 ;  /* 0x000000790300780c */ /* 0x040fe40004f61670 */
[C---:B------:R-:W-:Y:S01]  /*82a0*/  ISETP.LT.OR P1, PT, R3.reuse, 0x7a, !P1 ;  /* 0x0000007a0300780c */ /* 0x040fe20004f21670 */
[----:B------:R3:W-:Y:S01]  /*82b0*/  @!P5 STG.E.U8 desc[UR36][R6.64+0x70], R13 ;  /* 0x0000700d0600d986 */ /* 0x0007e2000c101124 */
[C---:B------:R-:W-:Y:S02]  /*82c0*/  ISETP.LT.OR P5, PT, R3.reuse, 0x79, !P2 ;  /* 0x000000790300780c */ /* 0x040fe400057a1670 */
[----:B------:R-:W-:Y:S01]  /*82d0*/  ISETP.LT.OR P2, PT, R3, 0x7a, !P2 ;  /* 0x0000007a0300780c */ /* 0x000fe20005741670 */
[-C--:B------:R-:W-:Y:S02]  /*82e0*/  @!P0 IMAD R3, R82, R153.reuse, RZ ;  /* 0x0000009952038224 */ /* 0x080fe400078e02ff */
[----:B------:R-:W-:-:S03]  /*82f0*/  @!P4 IMAD R83, R83, R153, RZ ;  /* 0x000000995353c224 */ /* 0x000fc600078e02ff */
[----:B------:R3:W-:Y:S01]  /*8300*/  @!P0 STG.E.U8 desc[UR36][R10.64+0x70], R3 ;  /* 0x000070030a008986 */ /* 0x0007e2000c101124 */
[-C--:B0-----:R-:W-:Y:S02]  /*8310*/  @!P3 IMAD R5, R84, R153.reuse, RZ ;  /* 0x000000995405b224 */ /* 0x081fe400078e02ff */
[-C--:B------:R-:W-:Y:S01]  /*8320*/  @!P1 IMAD R85, R85, R153.reuse, RZ ;  /* 0x0000009955559224 */ /* 0x080fe200078e02ff */
[----:B------:R3:W-:Y:S01]  /*8330*/  @!P4 STG.E.U8 desc[UR36][R10.64+0x71], R83 ;  /* 0x000071530a00c986 */ /* 0x0007e2000c101124 */
[-C--:B-1----:R-:W-:Y:S02]  /*8340*/  @!P5 IMAD R9, R86, R153.reuse, RZ ;  /* 0x000000995609d224 */ /* 0x082fe400078e02ff */
[----:B------:R-:W-:Y:S01]  /*8350*/  @!P2 IMAD R87, R87, R153, RZ ;  /* 0x000000995757a224 */ /* 0x000fe200078e02ff */
[----:B------:R3:W-:Y:S04]  /*8360*/  @!P3 STG.E.U8 desc[UR36][R6.64+0x78], R5 ;  /* 0x000078050600b986 */ /* 0x0007e8000c101124 */
[----:B------:R3:W-:Y:S04]  /*8370*/  @!P1 STG.E.U8 desc[UR36][R6.64+0x79], R85 ;  /* 0x0000795506009986 */ /* 0x0007e8000c101124 */
[----:B------:R3:W-:Y:S04]  /*8380*/  @!P5 STG.E.U8 desc[UR36][R10.64+0x78], R9 ;  /* 0x000078090a00d986 */ /* 0x0007e8000c101124 */
[----:B------:R3:W-:Y:S02]  /*8390*/  @!P2 STG.E.U8 desc[UR36][R10.64+0x79], R87 ;  /* 0x000079570a00a986 */ /* 0x0007e4000c101124 */
.L_x_286:
[----:B------:R-:W-:Y:S05]  /*83a0*/  BSYNC B0 ;  /* 0x0000000000007941 */ /* 0x000fea0003800000 */
.L_x_28:
[----:B------:R-:W-:Y:S01]  /*83b0*/  ULDC UR4, c[0x0][0xc] ;  /* 0x0000030000047ab9 */ /* 0x000fe20000000800 */
[----:B------:R-:W-:Y:S01]  /*83c0*/  ULDC UR5, c[0x0][0x10] ;  /* 0x0000040000057ab9 */ /* 0x000fe20000000800 */
[----:B---3--:R-:W3:Y:S01]  /*83d0*/  LDC R3, c[0x0][0x14] ;  /* 0x00000500ff037b82 */ /* 0x008ee20000000800 */
[----:B------:R-:W-:Y:S01]  /*83e0*/  UIMAD.WIDE.U32 UR4, UR4, UR5, URZ ;  /* 0x00000005040472a5 */ /* 0x000fe2000f8e003f */
[----:B------:R-:W-:Y:S01]  /*83f0*/  PRMT R0, RZ, 0x7610, R0 ;  /* 0x00007610ff007816 */ /* 0x000fe20000000000 */
[----:B------:R-:W-:Y:S02]  /*8400*/  IMAD.MOV.U32 R23, RZ, RZ, -0x1 ;  /* 0xffffffffff177424 */ /* 0x000fe400078e00ff */
[----:B------:R-:W-:Y:S02]  /*8410*/  IMAD.MOV.U32 R22, RZ, RZ, -0x1 ;  /* 0xffffffffff167424 */ /* 0x000fe400078e00ff */
[----:B---3--:R-:W-:-:S04]  /*8420*/  IMAD.WIDE.U32 R16, R3, UR4, R16 ;  /* 0x0000000403107c25 */ /* 0x008fc8000f8e0010 */
[----:B------:R-:W-:Y:S01]  /*8430*/  IMAD R3, R3, UR5, RZ ;  /* 0x0000000503037c24 */ /* 0x000fe2000f8e02ff */
[----:B------:R-:W-:Y:S02]  /*8440*/  ULDC.64 UR4, c[0x0][0x650] ;  /* 0x0001940000047ab9 */ /* 0x000fe40000000a00 */
[----:B------:R-:W-:Y:S01]  /*8450*/  ISETP.GE.U32.AND P0, PT, R16, UR4, PT ;  /* 0x0000000410007c0c */ /* 0x000fe2000bf06070 */
[----:B------:R-:W-:-:S05]  /*8460*/  IMAD.IADD R17, R17, 0x1, R3 ;  /* 0x0000000111117824 */ /* 0x000fca00078e0203 */
[----:B------:R-:W-:-:S13]  /*8470*/  ISETP.GE.U32.AND.EX P0, PT, R17, UR5, PT, P0 ;  /* 0x0000000511007c0c */ /* 0x000fda000bf06100 */
[----:B------:R-:W-:Y:S05]  /*8480*/  @P0 BRA `(.L_x_287) ;  /* 0x0000000400640947 */ /* 0x000fea0003800000 */
[----:B------:R-:W3:Y:S01]  /*8490*/  S2R R12, SR_CTAID.X ;  /* 0x00000000000c7919 */ /* 0x000ee20000002500 */
[----:B0-----:R-:W0:Y:S01]  /*84a0*/  LDC.64 R10, c[0x0][0x628] ;  /* 0x00018a00ff0a7b82 */ /* 0x001e220000000a00 */
[----:B------:R-:W-:Y:S01]  /*84b0*/  ULDC UR4, c[0x0][0x150] ;  /* 0x0000540000047ab9 */ /* 0x000fe20000000800 */
[----:B------:R-:W-:Y:S01]  /*84c0*/  IMAD.MOV.U32 R8, RZ, RZ, R16 ;  /* 0x000000ffff087224 */ /* 0x000fe200078e0010 */
[----:B------:R-:W0:Y:S01]  /*84d0*/  S2R R23, SR_CTAID.Y ;  /* 0x0000000000177919 */ /* 0x000e220000002600 */
[----:B------:R-:W-:-:S04]  /*84e0*/  IMAD.MOV.U32 R9, RZ, RZ, R17 ;  /* 0x000000ffff097224 */ /* 0x000fc800078e0011 */
[----:B------:R-:W1:Y:S08]  /*84f0*/  LDC R21, c[0x0][0x144] ;  /* 0x00005100ff157b82 */ /* 0x000e700000000800 */
[----:B------:R-:W1:Y:S08]  /*8500*/  LDC R0, c[0x0][0x630] ;  /* 0x00018c00ff007b82 */ /* 0x000e700000000800 */
[----:B------:R-:W1:Y:S01]  /*8510*/  LDC.64 R14, c[0x0][0x620] ;  /* 0x00018800ff0e7b82 */ /* 0x000e620000000a00 */
[----:B0-----:R-:W-:-:S04]  /*8520*/  ISETP.NE.U32.AND P0, PT, R10, RZ, PT ;  /* 0x000000ff0a00720c */ /* 0x001fc80003f05070 */
[----:B------:R-:W-:Y:S02]  /*8530*/  ISETP.NE.AND.EX P0, PT, R11, RZ, PT, P0 ;  /* 0x000000ff0b00720c */ /* 0x000fe40003f05300 */
[----:B---3--:R-:W-:-:S05]  /*8540*/  I2FP.F32.U32 R3, R12 ;  /* 0x0000000c00037245 */ /* 0x008fca0000201000 */
[----:B------:R-:W-:-:S04]  /*8550*/  FMUL R3, R3, UR4 ;  /* 0x0000000403037c20 */ /* 0x000fc80008400000 */
[----:B------:R0:W3:Y:S02]  /*8560*/  F2I.U32.TRUNC.NTZ R20, R3 ;  /* 0x0000000300147305 */ /* 0x0000e4000020f000 */
[----:B------:R-:W-:Y:S05]  /*8570*/  @!P0 BRA `(.L_x_288) ;  /* 0x0000000000288947 */ /* 0x000fea0003800000 */
[----:B0-----:R-:W0:Y:S02]  /*8580*/  LDC R3, c[0x0][0x634] ;  /* 0x00018d00ff037b82 */ /* 0x001e240000000800 */
[----:B0-----:R-:W-:-:S05]  /*8590*/  IADD3 R3, P0, R16, R3, RZ ;  /* 0x0000000310037210 */ /* 0x001fca0007f1e0ff */
[----:B------:R-:W-:-:S04]  /*85a0*/  IMAD.X R13, RZ, RZ, R17, P0 ;  /* 0x000000ffff0d7224 */ /* 0x000fc800000e0611 */
[----:B------:R-:W-:-:S04]  /*85b0*/  IMAD.WIDE.U32 R4, R13, R10, RZ ;  /* 0x0000000a0d047225 */ /* 0x000fc800078e00ff */
[----:B-1----:R-:W-:-:S04]  /*85c0*/  IMAD.WIDE.U32 R6, P0, R3, R11, R4 ;  /* 0x0000000b03067225 */ /* 0x002fc80007800004 */
[----:B------:R-:W-:-:S04]  /*85d0*/  IMAD.WIDE.U32 R4, R3, R10, RZ ;  /* 0x0000000a03047225 */ /* 0x000fc800078e00ff */
[----:B------:R-:W-:Y:S01]  /*85e0*/  IMAD.X R9, RZ, RZ, RZ, P0 ;  /* 0x000000ffff097224 */ /* 0x000fe200000e06ff */
[----:B------:R-:W-:Y:S01]  /*85f0*/  IADD3 RZ, P0, R5, R6, RZ ;  /* 0x0000000605ff7210 */ /* 0x000fe20007f1e0ff */
[----:B------:R-:W-:-:S04]  /*8600*/  IMAD.MOV.U32 R8, RZ, RZ, R7 ;  /* 0x000000ffff087224 */ /* 0x000fc800078e0007 */
[----:B------:R-:W-:-:S08]  /*8610*/  IMAD.WIDE.U32.X R8, R13, R11, R8, P0 ;  /* 0x0000000b0d087225 */ /* 0x000fd000000e0408 */
.L_x_288:
[----:B------:R-:W2:Y:S01]  /*8620*/  LDC.64 R26, c[0x0][0x640] ;  /* 0x00019000ff1a7b82 */ /* 0x000ea20000000a00 */
[-CC-:B-1----:R-:W-:Y:S01]  /*8630*/  SHF.R.U64 R22, R8, R0.reuse, R9.reuse ;  /* 0x0000000008167219 */ /* 0x182fe20000001209 */
[----:B---3--:R-:W-:Y:S01]  /*8640*/  IMAD.MOV R20, RZ, RZ, -R20 ;  /* 0x000000ffff147224 */ /* 0x008fe200078e0a14 */
[----:B------:R-:W-:Y:S01]  /*8650*/  SHF.R.U32.HI R0, RZ, R0, R9 ;  /* 0x00000000ff007219 */ /* 0x000fe20000011609 */
[----:B------:R-:W-:Y:S01]  /*8660*/  ULDC UR4, c[0x0][0x154] ;  /* 0x0000550000047ab9 */ /* 0x000fe20000000800 */
[----:B0-----:R-:W-:Y:S01]  /*8670*/  IADD3 R3, P0, RZ, -R22, RZ ;  /* 0x80000016ff037210 */ /* 0x001fe20007f1e0ff */
[----:B------:R-:W-:Y:S02]  /*8680*/  IMAD R21, R21, R20, R12 ;  /* 0x0000001415157224 */ /* 0x000fe400078e020c */
[----:B------:R-:W0:Y:S01]  /*8690*/  LDC R6, c[0x0][0x618] ;  /* 0x00018600ff067b82 */ /* 0x000e220000000800 */
[----:B------:R-:W-:Y:S02]  /*86a0*/  IMAD.MOV.U32 R7, RZ, RZ, 0x1 ;  /* 0x00000001ff077424 */ /* 0x000fe400078e00ff */
[----:B------:R-:W-:-:S04]  /*86b0*/  IMAD.X R5, RZ, RZ, ~R0, P0 ;  /* 0x000000ffff057224 */ /* 0x000fc800000e0e00 */
[-C--:B------:R-:W-:Y:S01]  /*86c0*/  IMAD R0, R5, R14.reuse, RZ ;  /* 0x0000000e05007224 */ /* 0x080fe200078e02ff */
[----:B------:R-:W1:Y:S01]  /*86d0*/  LDC R8, c[0x0][0x608] ;  /* 0x00018200ff087b82 */ /* 0x000e620000000800 */
[----:B------:R-:W-:-:S04]  /*86e0*/  IMAD.WIDE.U32 R4, R3, R14, R16 ;  /* 0x0000000e03047225 */ /* 0x000fc800078e0010 */
[----:B------:R-:W-:Y:S01]  /*86f0*/  IMAD R3, R3, R15, R0 ;  /* 0x0000000f03037224 */ /* 0x000fe200078e0200 */
[----:B------:R-:W-:Y:S02]  /*8700*/  I2FP.F32.U32 R0, R23 ;  /* 0x0000001700007245 */ /* 0x000fe40000201000 */
[----:B------:R-:W3:Y:S01]  /*8710*/  LDC R24, c[0x0][0x658] ;  /* 0x00019600ff187b82 */ /* 0x000ee20000000800 */
[----:B------:R-:W-:Y:S01]  /*8720*/  IMAD.IADD R3, R5, 0x1, R3 ;  /* 0x0000000105037824 */ /* 0x000fe200078e0203 */
[----:B--2---:R-:W-:Y:S01]  /*8730*/  ISETP.NE.U32.AND P0, PT, R26, RZ, PT ;  /* 0x000000ff1a00720c */ /* 0x004fe20003f05070 */
[----:B------:R-:W-:Y:S01]  /*8740*/  FMUL R0, R0, UR4 ;  /* 0x0000000400007c20 */ /* 0x000fe20008400000 */
[----:B------:R-:W-:Y:S02]  /*8750*/  IMAD.MOV.U32 R5, RZ, RZ, -0x1 ;  /* 0xffffffffff057424 */ /* 0x000fe400078e00ff */
[----:B------:R-:W-:Y:S01]  /*8760*/  ISETP.NE.AND.EX P0, PT, R27, RZ, PT, P0 ;  /* 0x000000ff1b00720c */ /* 0x000fe20003f05300 */
[----:B------:R2:W2:Y:S01]  /*8770*/  F2I.U32.TRUNC.NTZ R13, R0 ;  /* 0x00000000000d7305 */ /* 0x0004a2000020f000 */
[----:B------:R-:W2:Y:S01]  /*8780*/  LDC R20, c[0x0][0x148] ;  /* 0x00005200ff147b82 */ /* 0x000ea20000000800 */
[----:B0-----:R-:W-:-:S02]  /*8790*/  SHF.R.U64 R12, R4, R6, R3 ;  /* 0x00000006040c7219 */ /* 0x001fc40000001203 */
[----:B------:R-:W-:-:S05]  /*87a0*/  SHF.R.U32.HI R3, RZ, R6, R3 ;  /* 0x00000006ff037219 */ /* 0x000fca0000011603 */
[----:B------:R-:W0:Y:S01]  /*87b0*/  LDC R15, c[0x0][0x600] ;  /* 0x00018000ff0f7b82 */ /* 0x000e220000000800 */
[-CC-:B-1----:R-:W-:Y:S02]  /*87c0*/  SHF.R.U64 R10, R12, R8.reuse, R3.reuse ;  /* 0x000000080c0a7219 */ /* 0x182fe40000001203 */
[----:B------:R-:W-:-:S05]  /*87d0*/  SHF.R.U32.HI R3, RZ, R8, R3 ;  /* 0x00000008ff037219 */ /* 0x000fca0000011603 */
[----:B------:R-:W1:Y:S01]  /*87e0*/  LDC R28, c[0x0][0x648] ;  /* 0x00019200ff1c7b82 */ /* 0x000e620000000800 */
[-C--:B---3--:R-:W-:Y:S02]  /*87f0*/  SHF.L.U32 R4, R5, R24.reuse, RZ ;  /* 0x0000001805047219 */ /* 0x088fe400000006ff */
[--C-:B------:R-:W-:Y:S02]  /*8800*/  SHF.R.U64 R14, R10, R24, R3.reuse ;  /* 0x000000180a0e7219 */ /* 0x100fe40000001203 */
[----:B------:R-:W-:Y:S02]  /*8810*/  LOP3.LUT R25, RZ, R4, RZ, 0x33, !PT ;  /* 0x00000004ff197212 */ /* 0x000fe400078e33ff */
[-C--:B------:R-:W-:Y:S01]  /*8820*/  SHF.R.U32.HI R5, RZ, R24.reuse, R3 ;  /* 0x00000018ff057219 */ /* 0x080fe20000011603 */
[----:B------:R-:W3:Y:S01]  /*8830*/  LDC R29, c[0x0][0x638] ;  /* 0x00018e00ff1d7b82 */ /* 0x000ee20000000800 */
[----:B------:R-:W-:Y:S01]  /*8840*/  SHF.L.U32 R152, R7, R24, RZ ;  /* 0x0000001807987219 */ /* 0x000fe200000006ff */
[----:B------:R-:W-:-:S06]  /*8850*/  IMAD.MOV.U32 R4, RZ, RZ, R14 ;  /* 0x000000ffff047224 */ /* 0x000fcc00078e000e */
[----:B------:R-:W0:Y:S01]  /*8860*/  LDC R30, c[0x0][0x610] ;  /* 0x00018400ff1e7b82 */ /* 0x000e220000000800 */
[----:B------:R-:W-:Y:S05]  /*8870*/  @!P0 BRA `(.L_x_289) ;  /* 0x0000000000288947 */ /* 0x000fea0003800000 */
[----:B------:R-:W4:Y:S02]  /*8880*/  LDC R3, c[0x0][0x64c] ;  /* 0x00019300ff037b82 */ /* 0x000f240000000800 */
[----:B----4-:R-:W-:-:S05]  /*8890*/  IADD3 R3, P0, R14, R3, RZ ;  /* 0x000000030e037210 */ /* 0x010fca0007f1e0ff */
        /* <DEDUP_REMOVED lines=8> */
.L_x_289:
[----:B------:R-:W-:Y:S01]  /*8920*/  ISETP.NE.AND P0, PT, R2, 0x1, PT ;  /* 0x000000010200780c */ /* 0x000fe20003f05270 */
[----:B0-----:R-:W-:Y:S01]  /*8930*/  VIADD R7, R15, 0xffffffff ;  /* 0xffffffff0f077836 */ /* 0x001fe20000000000 */
[----:B-12---:R-:W-:Y:S01]  /*8940*/  SHF.R.U64 R0, R4, R28, R5 ;  /* 0x0000001c04007219 */ /* 0x006fe20000001205 */
[----:B------:R-:W-:Y:S01]  /*8950*/  IMAD.MOV R13, RZ, RZ, -R13 ;  /* 0x000000ffff0d7224 */ /* 0x000fe200078e0a0d */
[----:B------:R-:W-:Y:S01]  /*8960*/  LOP3.LUT R5, R10, R25, RZ, 0xc0, !PT ;  /* 0x000000190a057212 */ /* 0x000fe200078ec0ff */
[----:B------:R-:W-:Y:S02]  /*8970*/  IMAD.MOV.U32 R4, RZ, RZ, 0x1 ;  /* 0x00000001ff047424 */ /* 0x000fe400078e00ff */
[----:B------:R-:W-:Y:S02]  /*8980*/  IMAD.MOV R3, RZ, RZ, -R0 ;  /* 0x000000ffff037224 */ /* 0x000fe400078e0a00 */
[----:B------:R-:W-:Y:S01]  /*8990*/  IMAD R152, R152, R0, R5 ;  /* 0x0000000098987224 */ /* 0x000fe200078e0205 */
[----:B------:R-:W-:Y:S01]  /*89a0*/  LOP3.LUT R5, R12, R7, RZ, 0xc0, !PT ;  /* 0x000000070c057212 */ /* 0x000fe200078ec0ff */
[----:B---3--:R-:W-:-:S02]  /*89b0*/  IMAD R0, R3, R29, R14 ;  /* 0x0000001d03007224 */ /* 0x008fc400078e020e */
[----:B------:R-:W-:Y:S02]  /*89c0*/  @P0 IMAD R21, R20, R13, R23 ;  /* 0x0000000d14150224 */ /* 0x000fe400078e0217 */
[----:B------:R-:W-:Y:S01]  /*89d0*/  IMAD R3, R0, R15, R5 ;  /* 0x0000000f00037224 */ /* 0x000fe200078e0205 */
[----:B------:R-:W-:Y:S01]  /*89e0*/  PRMT R0, R4, 0x7610, R0 ;  /* 0x0000761004007816 */ /* 0x000fe20000000000 */
[----:B------:R-:W-:-:S05]  /*89f0*/  IMAD R152, R152, R30, R21 ;  /* 0x0000001e98987224 */ /* 0x000fca00078e0215 */
[----:B------:R-:W-:Y:S02]  /*8a00*/  SEL R23, R3, R152, !P0 ;  /* 0x0000009803177207 */ /* 0x000fe40004000000 */
[----:B------:R-:W-:-:S07]  /*8a10*/  SEL R152, R152, R3, !P0 ;  /* 0x0000000398987207 */ /* 0x000fce0004000000 */
.L_x_287:
[----:B------:R-:W-:-:S13]  /*8a20*/  LOP3.LUT P0, RZ, R0, 0xff, RZ, 0xc0, !PT ;  /* 0x000000ff00ff7812 */ /* 0x000fda000780c0ff */
[----:B------:R-:W-:Y:S05]  /*8a30*/  @P0 BRA `(.L_x_290) ;  /* 0xffffff84003c0947 */ /* 0x000fea000383ffff */
[----:B------:R-:W-:Y:S05]  /*8a40*/  EXIT ;  /* 0x000000000000794d */ /* 0x000fea0003800000 */
.L_x_3:
[----:B0-----:R-:W-:Y:S01]  /*8a50*/  ULDC.64 UR4, c[0x0][0x650] ;  /* 0x0001940000047ab9 */ /* 0x001fe20000000a00 */
        /* <DEDUP_REMOVED lines=25> */
.L_x_292:
[--C-:B------:R-:W-:Y:S01]  /*8bf0*/  SHF.R.U64 R12, R10, R14, R11.reuse ;  /* 0x0000000e0a0c7219 */ /* 0x100fe2000000120b */
[----:B------:R-:W0:Y:S01]  /*8c00*/  LDC R22, c[0x0][0x618] ;  /* 0x00018600ff167b82 */ /* 0x000e220000000800 */
[----:B------:R-:W-:Y:S01]  /*8c10*/  I2FP.F32.U32 R6, R4 ;  /* 0x0000000400067245 */ /* 0x000fe20000201000 */
[----:B------:R-:W-:Y:S01]  /*8c20*/  ULDC UR4, c[0x0][0x150] ;  /* 0x0000540000047ab9 */ /* 0x000fe20000000800 */
[----:B------:R-:W-:Y:S02]  /*8c30*/  SHF.R.U32.HI R5, RZ, R14, R11 ;  /* 0x0000000eff057219 */ /* 0x000fe4000001160b */
[----:B------:R-:W-:Y:S01]  /*8c40*/  IADD3 R9, P0, RZ, -R12, RZ ;  /* 0x8000000cff097210 */ /* 0x000fe20007f1e0ff */
[----:B------:R-:W-:Y:S01]  /*8c50*/  FMUL R11, R6, UR4 ;  /* 0x00000004060b7c20 */ /* 0x000fe20008400000 */
[----:B------:R-:W-:Y:S01]  /*8c60*/  ULDC UR4, c[0x0][0x154] ;  /* 0x0000550000047ab9 */ /* 0x000fe20000000800 */
[----:B------:R-:W1:Y:S02]  /*8c70*/  LDC.64 R24, c[0x0][0x640] ;  /* 0x00019000ff187b82 */ /* 0x000e640000000a00 */
[----:B------:R-:W-:-:S02]  /*8c80*/  IMAD.X R5, RZ, RZ, ~R5, P0 ;  /* 0x000000ffff057224 */ /* 0x000fc400000e0e05 */
[----:B------:R-:W2:Y:S01]  /*8c90*/  F2I.U32.TRUNC.NTZ R11, R11 ;  /* 0x0000000b000b7305 */ /* 0x000ea2000020f000 */
[----:B------:R-:W-:-:S03]  /*8ca0*/  IMAD.WIDE.U32 R6, R9, R20, R16 ;  /* 0x0000001409067225 */ /* 0x000fc600078e0010 */
[----:B------:R-:W3:Y:S01]  /*8cb0*/  LDC R13, c[0x0][0x144] ;  /* 0x00005100ff0d7b82 */ /* 0x000ee20000000800 */
[----:B------:R-:W-:-:S04]  /*8cc0*/  IMAD R8, R5, R20, RZ ;  /* 0x0000001405087224 */ /* 0x000fc800078e02ff */
[----:B------:R-:W-:Y:S02]  /*8cd0*/  IMAD R5, R9, R21, R8 ;  /* 0x0000001509057224 */ /* 0x000fe400078e0208 */
[----:B------:R-:W-:Y:S01]  /*8ce0*/  IMAD.MOV.U32 R8, RZ, RZ, -0x1 ;  /* 0xffffffffff087424 */ /* 0x000fe200078e00ff */
[----:B------:R-:W4:Y:S01]  /*8cf0*/  LDC R14, c[0x0][0x608] ;  /* 0x00018200ff0e7b82 */ /* 0x000f220000000800 */
[----:B------:R-:W-:Y:S01]  /*8d00*/  IMAD.IADD R5, R7, 0x1, R5 ;  /* 0x0000000107057824 */ /* 0x000fe200078e0205 */
[----:B------:R-:W-:-:S04]  /*8d10*/  I2FP.F32.U32 R7, R3 ;  /* 0x0000000300077245 */ /* 0x000fc80000201000 */
[-C--:B0-----:R-:W-:Y:S01]  /*8d20*/  SHF.R.U64 R10, R6, R22.reuse, R5 ;  /* 0x00000016060a7219 */ /* 0x081fe20000001205 */
[----:B--2---:R-:W-:Y:S01]  /*8d30*/  IMAD.MOV R6, RZ, RZ, -R11 ;  /* 0x000000ffff067224 */ /* 0x004fe200078e0a0b */
[----:B------:R-:W0:Y:S01]  /*8d40*/  LDC R9, c[0x0][0x658] ;  /* 0x00019600ff097b82 */ /* 0x000e220000000800 */
[----:B-1----:R-:W-:Y:S01]  /*8d50*/  ISETP.NE.U32.AND P0, PT, R24, RZ, PT ;  /* 0x000000ff1800720c */ /* 0x002fe20003f05070 */
[----:B------:R-:W-:Y:S01]  /*8d60*/  FMUL R7, R7, UR4 ;  /* 0x0000000407077c20 */ /* 0x000fe20008400000 */
[----:B------:R-:W-:Y:S02]  /*8d70*/  SHF.R.U32.HI R5, RZ, R22, R5 ;  /* 0x00000016ff057219 */ /* 0x000fe40000011605 */
[----:B------:R-:W-:-:S03]  /*8d80*/  ISETP.NE.AND.EX P0, PT, R25, RZ, PT, P0 ;  /* 0x000000ff1900720c */ /* 0x000fc60003f05300 */
[----:B------:R-:W1:Y:S01]  /*8d90*/  LDC R20, c[0x0][0x148] ;  /* 0x00005200ff147b82 */ /* 0x000e620000000800 */
[----:B---3--:R-:W-:Y:S02]  /*8da0*/  IMAD R23, R13, R6, R4 ;  /* 0x000000060d177224 */ /* 0x008fe400078e0204 */
[----:B------:R-:W-:-:S05]  /*8db0*/  IMAD.MOV.U32 R6, RZ, RZ, 0x1 ;  /* 0x00000001ff067424 */ /* 0x000fca00078e00ff */
[----:B------:R-:W2:Y:S01]  /*8dc0*/  LDC R21, c[0x0][0x600] ;  /* 0x00018000ff157b82 */ /* 0x000ea20000000800 */
[-CC-:B----4-:R-:W-:Y:S02]  /*8dd0*/  SHF.R.U64 R13, R10, R14.reuse, R5.reuse ;  /* 0x0000000e0a0d7219 */ /* 0x190fe40000001205 */
[----:B------:R-:W-:Y:S02]  /*8de0*/  SHF.R.U32.HI R4, RZ, R14, R5 ;  /* 0x0000000eff047219 */ /* 0x000fe40000011605 */
[----:B------:R3:W4:Y:S03]  /*8df0*/  F2I.U32.TRUNC.NTZ R14, R7 ;  /* 0x00000007000e7305 */ /* 0x000726000020f000 */
[----:B------:R-:W1:Y:S01]  /*8e00*/  LDC R26, c[0x0][0x648] ;  /* 0x00019200ff1a7b82 */ /* 0x000e620000000800 */
[-C--:B0-----:R-:W-:Y:S02]  /*8e10*/  SHF.R.U64 R15, R13, R9.reuse, R4 ;  /* 0x000000090d0f7219 */ /* 0x081fe40000001204 */
[----:B------:R-:W-:-:S02]  /*8e20*/  SHF.L.U32 R8, R8, R9, RZ ;  /* 0x0000000908087219 */ /* 0x000fc400000006ff */
[-C--:B------:R-:W-:Y:S01]  /*8e30*/  SHF.R.U32.HI R5, RZ, R9.reuse, R4 ;  /* 0x00000009ff057219 */ /* 0x080fe20000011604 */
[----:B------:R-:W-:Y:S01]  /*8e40*/  IMAD.MOV.U32 R4, RZ, RZ, R15 ;  /* 0x000000ffff047224 */ /* 0x000fe200078e000f */
[----:B------:R-:W-:Y:S01]  /*8e50*/  SHF.L.U32 R22, R6, R9, RZ ;  /* 0x0000000906167219 */ /* 0x000fe200000006ff */
[----:B------:R-:W0:Y:S01]  /*8e60*/  LDC R27, c[0x0][0x638] ;  /* 0x00018e00ff1b7b82 */ /* 0x000e220000000800 */
[----:B------:R-:W-:-:S07]  /*8e70*/  LOP3.LUT R28, RZ, R8, RZ, 0x33, !PT ;  /* 0x00000008ff1c7212 */ /* 0x000fce00078e33ff */
        /* <DEDUP_REMOVED lines=12> */
.L_x_293:
[----:B------:R-:W-:Y:S01]  /*8f40*/  ISETP.NE.AND P0, PT, R2, 0x1, PT ;  /* 0x000000010200780c */ /* 0x000fe20003f05270 */
[----:B--2---:R-:W-:Y:S01]  /*8f50*/  VIADD R7, R21, 0xffffffff ;  /* 0xffffffff15077836 */ /* 0x004fe20000000000 */
[----:B-1----:R-:W-:Y:S01]  /*8f60*/  SHF.R.U64 R5, R4, R26, R5 ;  /* 0x0000001a04057219 */ /* 0x002fe20000001205 */
[----:B------:R-:W-:Y:S01]  /*8f70*/  IMAD.MOV R14, RZ, RZ, -R14 ;  /* 0x000000ffff0e7224 */ /* 0x000fe200078e0a0e */
[----:B------:R-:W-:Y:S01]  /*8f80*/  LOP3.LUT R4, R13, R28, RZ, 0xc0, !PT ;  /* 0x0000001c0d047212 */ /* 0x000fe200078ec0ff */
[----:B------:R-:W-:Y:S01]  /*8f90*/  IMAD.MOV.U32 R8, RZ, RZ, R12 ;  /* 0x000000ffff087224 */ /* 0x000fe200078e000c */
[----:B------:R-:W-:Y:S01]  /*8fa0*/  LOP3.LUT R10, R10, R7, RZ, 0xc0, !PT ;  /* 0x000000070a0a7212 */ /* 0x000fe200078ec0ff */
[----:B------:R-:W-:Y:S02]  /*8fb0*/  IMAD.MOV R6, RZ, RZ, -R5 ;  /* 0x000000ffff067224 */ /* 0x000fe400078e0a05 */
[----:B------:R-:W-:-:S04]  /*8fc0*/  IMAD R4, R22, R5, R4 ;  /* 0x0000000516047224 */ /* 0x000fc800078e0204 */
[----:B------:R-:W-:Y:S02]  /*8fd0*/  @P0 IMAD R23, R20, R14, R3 ;  /* 0x0000000e14170224 */ /* 0x000fe400078e0203 */
[----:B0-----:R-:W-:Y:S02]  /*8fe0*/  IMAD R3, R6, R27, R15 ;  /* 0x0000001b06037224 */ /* 0x001fe400078e020f */
[----:B------:R-:W-:Y:S02]  /*8ff0*/  IMAD R7, R4, R29, R23 ;  /* 0x0000001d04077224 */ /* 0x000fe400078e0217 */
[----:B------:R-:W-:Y:S02]  /*9000*/  IMAD R4, R3, R21, R10 ;  /* 0x0000001503047224 */ /* 0x000fe400078e020a */
[----:B------:R-:W-:-:S03]  /*9010*/  IMAD.MOV.U32 R6, RZ, RZ, 0x1 ;  /* 0x00000001ff067424 */ /* 0x000fc600078e00ff */
[----:B------:R-:W-:Y:S02]  /*9020*/  SEL R9, R4, R7, !P0 ;  /* 0x0000000704097207 */ /* 0x000fe40004000000 */
[----:B------:R-:W-:-:S07]  /*9030*/  SEL R7, R7, R4, !P0 ;  /* 0x0000000407077207 */ /* 0x000fce0004000000 */
.L_x_291:
[----:B------:R-:W-:-:S08]  /*9040*/  NOP ;  /* 0x0000000000007918 */ /* 0x000fd00000000000 */
[----:B------:R-:W0:-:S00]  /*9050*/  USETMAXREG.DEALLOC.CTAPOOL 0x28 ;  /* 0x00000028000079c8 */ /* 0x000e0000080e0500 */
[----:B0-----:R-:W-:-:S13]  /*9060*/  ISETP.NE.AND P0, PT, R0, RZ, PT ;  /* 0x000000ff0000720c */ /* 0x001fda0003f05270 */
[----:B------:R-:W-:Y:S05]  /*9070*/  @P0 EXIT ;  /* 0x000000000000094d */ /* 0x000fea0003800000 */
[----:B------:R-:W-:Y:S01]  /*9080*/  LOP3.LUT P0, RZ, R6, 0xff, RZ, 0xc0, !PT ;  /* 0x000000ff06ff7812 */ /* 0x000fe2000780c0ff */
[----:B------:R-:W-:Y:S02]  /*9090*/  IMAD.MOV.U32 R3, RZ, RZ, 0x1 ;  /* 0x00000001ff037424 */ /* 0x000fe400078e00ff */
[----:B------:R-:W-:-:S10]  /*90a0*/  IMAD.MOV.U32 R0, RZ, RZ, RZ ;  /* 0x000000ffff007224 */ /* 0x000fd400078e00ff */
[----:B------:R-:W-:Y:S05]  /*90b0*/  @!P0 BRA `(.L_x_294) ;  /* 0x0000000c00348947 */ /* 0x000fea0003800000 */
[----:B------:R-:W0:Y:S01]  /*90c0*/  LDC R0, c[0x0][0x28c] ;  /* 0x0000a300ff007b82 */ /* 0x000e220000000800 */
[----:B------:R-:W-:Y:S01]  /*90d0*/  ULDC UR5, c[0x0][0x600] ;  /* 0x0001800000057ab9 */ /* 0x000fe20000000800 */
[----:B------:R-:W-:Y:S01]  /*90e0*/  ULDC UR4, c[0x0][0xc] ;  /* 0x0000030000047ab9 */ /* 0x000fe20000000800 */
[----:B------:R-:W-:Y:S01]  /*90f0*/  UIADD3 UR16, UR5, -0x1, URZ ;  /* 0xffffffff05107890 */ /* 0x000fe2000fffe03f */
[C---:B------:R-:W-:Y:S01]  /*9100*/  LOP3.LUT P2, RZ, R18.reuse, 0x7f, RZ, 0xc0, !PT ;  /* 0x0000007f12ff7812 */ /* 0x040fe2000784c0ff */
[----:B------:R-:W-:Y:S01]  /*9110*/  ULDC UR6, c[0x0][0x658] ;  /* 0x0001960000067ab9 */ /* 0x000fe20000000800 */
[----:B------:R-:W-:Y:S01]  /*9120*/  ULDC UR5, c[0x0][0x10] ;  /* 0x0000040000057ab9 */ /* 0x000fe20000000800 */
[----:B------:R-:W-:Y:S01]  /*9130*/  UMOV UR7, 0xffffffff ;  /* 0xffffffff00077882 */ /* 0x000fe20000000000 */
[----:B------:R-:W-:Y:S01]  /*9140*/  UMOV UR8, 0x1 ;  /* 0x0000000100087882 */ /* 0x000fe20000000000 */
[----:B------:R-:W-:Y:S01]  /*9150*/  UIMAD.WIDE.U32 UR4, UR4, UR5, URZ ;  /* 0x00000005040472a5 */ /* 0x000fe2000f8e003f */
[----:B------:R-:W-:Y:S01]  /*9160*/  LOP3.LUT P0, RZ, R18, 0x1f, RZ, 0xc0, !PT ;  /* 0x0000001f12ff7812 */ /* 0x000fe2000780c0ff */
[----:B------:R-:W-:Y:S01]  /*9170*/  USHF.L.U32 UR7, UR7, UR6, URZ ;  /* 0x0000000607077299 */ /* 0x000fe2000800063f */
[----:B------:R-:W-:Y:S01]  /*9180*/  BSSY B0, `(.L_x_294) ;  /* 0x00000c0000007945 */ /* 0x000fe20003800000 */
[----:B------:R-:W-:Y:S01]  /*9190*/  USHF.L.U32 UR18, UR8, UR6, URZ ;  /* 0x0000000608127299 */ /* 0x000fe2000800063f */
[----:B------:R-:W-:Y:S01]  /*91a0*/  IMAD.MOV.U32 R11, RZ, RZ, 0x1 ;  /* 0x00000001ff0b7424 */ /* 0x000fe200078e00ff */
[----:B------:R-:W-:Y:S01]  /*91b0*/  LOP3.LUT R18, R19, 0x2, RZ, 0xfc, !PT ;  /* 0x0000000213127812 */ /* 0x000fe200078efcff */
[----:B------:R-:W-:Y:S01]  /*91c0*/  ULDC UR6, c[0x0][0x14] ;  /* 0x0000050000067ab9 */ /* 0x000fe20000000800 */
[----:B------:R-:W-:Y:S01]  /*91d0*/  PLOP3.LUT P0, PT, P0, P2, PT, 0x8a, 0x0 ;  /* 0x000000000000781c */ /* 0x000fe20000705172 */
[----:B------:R-:W-:-:S02]  /*91e0*/  UIMAD.WIDE.U32 UR20, UR4, UR6, URZ ;  /* 0x00000006041472a5 */ /* 0x000fc4000f8e003f */
[----:B------:R-:W-:Y:S02]  /*91f0*/  UIMAD UR13, UR5, UR6, URZ ;  /* 0x00000006050d72a4 */ /* 0x000fe4000f8e023f */
[----:B------:R-:W-:Y:S01]  /*9200*/  ULOP3.LUT UR17, URZ, UR7, URZ, 0x33, !UPT ;  /* 0x000000073f117292 */ /* 0x000fe2000f8e333f */
[----:B0-----:R-:W-:Y:S01]  /*9210*/  VIADD R0, R0, 0x7f ;  /* 0x0000007f00007836 */ /* 0x001fe20000000000 */
[----:B------:R-:W-:Y:S01]  /*9220*/  UIADD3 UR13, UR21, UR13, URZ ;  /* 0x0000000d150d7290 */ /* 0x000fe2000fffe03f */
[----:B------:R-:W-:-:S03]  /*9230*/  ULDC.64 UR22, c[0x0][0x198] ;  /* 0x0000660000167ab9 */ /* 0x000fc60000000a00 */
[----:B------:R-:W-:-:S04]  /*9240*/  SHF.R.S32.HI R3, RZ, 0x1f, R0 ;  /* 0x0000001fff037819 */ /* 0x000fc80000011400 */
[----:B------:R-:W-:Y:S01]  /*9250*/  LEA.HI R3, R3, R0, RZ, 0x7 ;  /* 0x0000000003037211 */ /* 0x000fe200078f38ff */
[----:B------:R-:W-:-:S03]  /*9260*/  IMAD.MOV.U32 R0, RZ, RZ, RZ ;  /* 0x000000ffff007224 */ /* 0x000fc600078e00ff */
[----:B------:R-:W-:Y:S01]  /*9270*/  SHF.R.S32.HI R13, RZ, 0x7, R3 ;  /* 0x00000007ff0d7819 */ /* 0x000fe20000011403 */
[----:B------:R-:W-:-:S04]  /*9280*/  IMAD.MOV.U32 R3, RZ, RZ, 0x1 ;  /* 0x00000001ff037424 */ /* 0x000fc800078e00ff */
[----:B------:R-:W-:-:S07]  /*9290*/  VIADD R10, R13, 0x1 ;  /* 0x000000010d0a7836 */ /* 0x000fce0000000000 */
.L_x_306:
[----:B------:R-:W-:-:S03]  /*92a0*/  UMOV UR4, 0xffffffff ;  /* 0xffffffff00047882 */ /* 0x000fc60000000000 */
[----:B------:R-:W-:Y:S05]  /*92b0*/  BRA.DIV UR4, `(.L_x_295) ;  /* 0x0000000e049c7947 */ /* 0x000fea000b800000 */
[----:B------:R-:W-:-:S13]  /*92c0*/  ELECT P6, URZ, PT ;  /* 0x00000000003f782f */ /* 0x000fda00038c0000 */
.L_x_317:
[----:B------:R-:W0:Y:S01]  /*92d0*/  LDC R4, c[0x0][0x28c] ;  /* 0x0000a300ff047b82 */ /* 0x000e220000000800 */
[----:B------:R-:W-:Y:S01]  /*92e0*/  BSSY B1, `(.L_x_296) ;  /* 0x0000037000017945 */ /* 0x000fe20003800000 */
[----:B0-----:R-:W-:-:S13]  /*92f0*/  ISETP.LT.OR P6, PT, R4, 0x1, !P6 ;  /* 0x000000010400780c */ /* 0x001fda00077c1670 */
[----:B------:R-:W-:Y:S05]  /*9300*/  @P6 BRA `(.L_x_297) ;  /* 0x0000000000d06947 */ /* 0x000fea0003800000 */
[----:B------:R-:W-:Y:S02]  /*9310*/  IMAD.SHL.U32 R14, R9, 0x80, RZ ;  /* 0x00000080090e7824 */ /* 0x000fe400078e00ff */
[----:B------:R-:W-:Y:S02]  /*9320*/  IMAD.SHL.U32 R15, R7, 0x100, RZ ;  /* 0x00000100070f7824 */ /* 0x000fe400078e00ff */
[----:B------:R-:W-:Y:S02]  /*9330*/  IMAD.MOV.U32 R20, RZ, RZ, RZ ;  /* 0x000000ffff147224 */ /* 0x000fe400078e00ff */
[----:B------:R-:W-:Y:S02]  /*9340*/  IMAD.MOV.U32 R4, RZ, RZ, R10 ;  /* 0x000000ffff047224 */ /* 0x000fe400078e000a */
[----:B------:R-:W-:Y:S02]  /*9350*/  IMAD.MOV.U32 R5, RZ, RZ, R3 ;  /* 0x000000ffff057224 */ /* 0x000fe400078e0003 */
[----:B------:R-:W-:-:S07]  /*9360*/  IMAD.MOV.U32 R6, RZ, RZ, R0 ;  /* 0x000000ffff067224 */ /* 0x000fce00078e0000 */
.L_x_301:
[----:B------:R-:W0:Y:S01]  /*9370*/  S2R R12, SR_CgaCtaId ;  /* 0x00000000000c7919 */ /* 0x000e220000008800 */
[----:B------:R-:W-:Y:S01]  /*9380*/  MOV R7, 0x400 ;  /* 0x0000040000077802 */ /* 0x000fe20000000f00 */
[----:B------:R-:W1:Y:S03]  /*9390*/  @!P2 LDC R9, c[0x0][0x500] ;  /* 0x00014000ff09ab82 */ /* 0x000e660000000800 */
[----:B0-----:R-:W-:Y:S02]  /*93a0*/  LEA R21, R12, R7, 0x18 ;  /* 0x000000070c157211 */ /* 0x001fe400078ec0ff */
[----:B------:R-:W-:-:S03]  /*93b0*/  SHF.L.U32 R7, R5, 0x1f, RZ ;  /* 0x0000001f05077819 */ /* 0x000fc600000006ff */
[----:B------:R-:W-:-:S04]  /*93c0*/  IMAD R12, R6, 0x8, R21 ;  /* 0x00000008060c7824 */ /* 0x000fc800078e0215 */
[----:B------:R-:W0:Y:S02]  /*93d0*/  SYNCS.PHASECHK.TRANS64.TRYWAIT P1, [R12+URZ+0x20], R7 ;  /* 0x000020070c0075a7 */ /* 0x000e24000802017f */
[----:B01----:R-:W-:Y:S05]  /*93e0*/  @!P1 BRA `(.L_x_298) ;  /* 0x0000000c00709947 */ /* 0x003fea0003800000 */
.L_x_318:
[----:B0-----:R-:W-:Y:S01]  /*93f0*/  PRMT R7, R18, 0x9910, RZ ;  /* 0x0000991012077816 */ /* 0x001fe200000000ff */
[----:B------:R0:W-:Y:S03]  /*9400*/  @!P2 SYNCS.ARRIVE.TRANS64 RZ, [R12+URZ], R9 ;  /* 0x000000090cffa9a7 */ /* 0x0001e6000800003f */
[----:B------:R-:W-:-:S13]  /*9410*/  ISETP.NE.AND P1, PT, R7, 0x2, PT ;  /* 0x000000020700780c */ /* 0x000fda0003f25270 */
[----:B0-----:R-:W-:Y:S05]  /*9420*/  @P1 BRA `(.L_x_299) ;  /* 0x0000000000041947 */ /* 0x001fea0003800000 */
[----:B------:R-:W-:Y:S01]  /*9430*/  BPT.TRAP 0x1 ;  /* 0x000000040000795c */ /* 0x000fe20000300000 */
.L_x_299:
[----:B------:R-:W-:Y:S05]  /*9440*/  @P0 BRA `(.L_x_300) ;  /* 0x0000000000040947 */ /* 0x000fea0003800000 */
[----:B------:R-:W-:Y:S01]  /*9450*/  BPT.TRAP 0x1 ;  /* 0x000000040000795c */ /* 0x000fe20000300000 */
.L_x_300:
[--C-:B------:R-:W-:Y:S01]  /*9460*/  IMAD R7, R6, 0x8000, R21.reuse ;  /* 0x0000800006077824 */ /* 0x100fe200078e0215 */
[----:B------:R-:W-:Y:S01]  /*9470*/  R2UR UR9, R12 ;  /* 0x000000000c0972ca */ /* 0x000fe200000e0000 */
[----:B------:R-:W-:Y:S01]  /*9480*/  IMAD R21, R6, 0x4000, R21 ;  /* 0x0000400006157824 */ /* 0x000fe200078e0215 */
[----:B------:R-:W-:Y:S01]  /*9490*/  UIADD3 UR4, UP0, UR22, 0xf0, URZ ;  /* 0x000000f016047890 */ /* 0x000fe2000ff1e03f */
[----:B------:R-:W-:Y:S01]  /*94a0*/  VIADD R4, R4, 0xffffffff ;  /* 0xffffffff04047836 */ /* 0x000fe20000000000 */
[----:B------:R-:W-:Y:S01]  /*94b0*/  R2UR UR5, R7 ;  /* 0x00000000070572ca */ /* 0x000fe200000e0000 */
[----:B------:R-:W-:Y:S01]  /*94c0*/  UIADD3 UR24, UP1, UR22, 0x1f0, URZ ;  /* 0x000001f016187890 */ /* 0x000fe2000ff3e03f */
[----:B------:R-:W-:Y:S01]  /*94d0*/  R2UR UR8, R21 ;  /* 0x00000000150872ca */ /* 0x000fe200000e0000 */
[----:B------:R-:W-:Y:S01]  /*94e0*/  VIADD R6, R6, 0x1 ;  /* 0x0000000106067836 */ /* 0x000fe20000000000 */
[----:B------:R-:W-:Y:S01]  /*94f0*/  R2UR UR11, R15 ;  /* 0x000000000f0b72ca */ /* 0x000fe200000e0000 */
[----:B------:R-:W-:Y:S01]  /*9500*/  UIADD3.X UR25, URZ, UR23, URZ, UP1, !UPT ;  /* 0x000000173f197290 */ /* 0x000fe20008ffe43f */
[----:B------:R-:W-:Y:S01]  /*9510*/  R2UR UR10, R20 ;  /* 0x00000000140a72ca */ /* 0x000fe200000e0000 */
[----:B------:R-:W-:Y:S01]  /*9520*/  UMOV UR6, 0x0 ;  /* 0x0000000000067882 */ /* 0x000fe20000000000 */
[----:B------:R-:W-:Y:S01]  /*9530*/  R2UR UR12, R8 ;  /* 0x00000000080c72ca */ /* 0x000fe200000e0000 */
[----:B------:R-:W-:Y:S01]  /*9540*/  UMOV UR7, 0x10000000 ;  /* 0x1000000000077882 */ /* 0x000fe20000000000 */
[----:B------:R-:W-:Y:S01]  /*9550*/  R2UR UR19, R14 ;  /* 0x000000000e1372ca */ /* 0x000fe200000e0000 */
[----:B------:R-:W-:Y:S01]  /*9560*/  VIADD R20, R20, 0x80 ;  /* 0x0000008014147836 */ /* 0x000fe20000000000 */
[----:B------:R-:W-:Y:S01]  /*9570*/  ISETP.GT.AND P3, PT, R4, 0x1, PT ;  /* 0x000000010400780c */ /* 0x000fe20003f64270 */
[----:B------:R-:W-:Y:S01]  /*9580*/  UIADD3 UR14, UR5, 0x100, URZ ;  /* 0x00000100050e7890 */ /* 0x000fe2000fffe03f */
[----:B------:R-:W-:Y:S01]  /*9590*/  ISETP.NE.AND P1, PT, R6, 0x4, PT ;  /* 0x000000040600780c */ /* 0x000fe20003f25270 */
[----:B------:R-:W-:-:S02]  /*95a0*/  UIADD3.X UR5, URZ, UR23, URZ, UP0, !UPT ;  /* 0x000000173f057290 */ /* 0x000fc400087fe43f */
[----:B------:R-:W-:Y:S01]  /*95b0*/  UIADD3 UR15, UR8, 0x20100, URZ ;  /* 0x00020100080f7890 */ /* 0x000fe2000fffe03f */
[----:B------:R-:W-:Y:S02]  /*95c0*/  SEL R12, RZ, 0x1, P1 ;  /* 0x00000001ff0c7807 */ /* 0x000fe40000800000 */
[----:B------:R-:W-:Y:S01]  /*95d0*/  UMOV UR8, UR14 ;  /* 0x0000000e00087c82 */ /* 0x000fe20008000000 */
[----:B------:R-:W-:Y:S02]  /*95e0*/  SEL R6, R6, RZ, P1 ;  /* 0x000000ff06067207 */ /* 0x000fe40000800000 */
[----:B------:R-:W-:Y:S01]  /*95f0*/  LOP3.LUT R5, R5, R12, RZ, 0x3c, !PT ;  /* 0x0000000c05057212 */ /* 0x000fe200078e3cff */
[----:B------:R0:W-:Y:S02]  /*9600*/  UTMALDG.3D [UR8], [UR4], desc[UR6] ;  /* 0x00000608040075b4 */ /* 0x0001e40008011000 */
[----:B0-----:R-:W-:Y:S01]  /*9610*/  UMOV UR8, UR15 ;  /* 0x0000000f00087c82 */ /* 0x001fe20008000000 */
[----:B------:R-:W-:-:S02]  /*9620*/  UMOV UR11, UR19 ;  /* 0x00000013000b7c82 */ /* 0x000fc40008000000 */
[----:B------:R0:W-:Y:S02]  /*9630*/  UTMALDG.3D [UR8], [UR24], desc[UR6] ;  /* 0x00000608180075b4 */ /* 0x0001e40008011000 */
[----:B0-----:R-:W-:Y:S05]  /*9640*/  @P3 BRA `(.L_x_301) ;  /* 0xfffffffc00483947 */ /* 0x001fea000383ffff */
.L_x_297:
[----:B------:R-:W-:Y:S05]  /*9650*/  BSYNC B1 ;  /* 0x0000000000017941 */ /* 0x000fea0003800000 */
.L_x_296:
[----:B------:R-:W-:Y:S01]  /*9660*/  LOP3.LUT P3, RZ, R11, 0xff, RZ, 0xc0, !PT ;  /* 0x000000ff0bff7812 */ /* 0x000fe2000786c0ff */
[----:B------:R-:W-:Y:S01]  /*9670*/  IMAD.IADD R0, R13, 0x1, R0 ;  /* 0x000000010d007824 */ /* 0x000fe200078e0200 */
[----:B------:R-:W-:Y:S01]  /*9680*/  IADD3 R16, P4, R16, UR20, RZ ;  /* 0x0000001410107c10 */ /* 0x000fe2000ff9e0ff */
[----:B------:R-:W-:Y:S01]  /*9690*/  ULDC.64 UR4, c[0x0][0x650] ;  /* 0x0001940000047ab9 */ /* 0x000fe20000000a00 */
[----:B------:R-:W-:Y:S01]  /*96a0*/  BSSY B1, `(.L_x_302) ;  /* 0x000006b000017945 */ /* 0x000fe20003800000 */
[----:B------:R-:W-:Y:S01]  /*96b0*/  IMAD.MOV.U32 R7, RZ, RZ, -0x1 ;  /* 0xffffffffff077424 */ /* 0x000fe200078e00ff */
[----:B------:R-:W-:Y:S01]  /*96c0*/  SHF.R.U32.HI R4, RZ, 0x2, R0 ;  /* 0x00000002ff047819 */ /* 0x000fe20000011600 */
[----:B------:R-:W-:Y:S01]  /*96d0*/  IMAD.MOV.U32 R9, RZ, RZ, -0x1 ;  /* 0xffffffffff097424 */ /* 0x000fe200078e00ff */
[----:B------:R-:W-:Y:S01]  /*96e0*/  ISETP.GT.U32.AND P1, PT, R0, 0x3, PT ;  /* 0x000000030000780c */ /* 0x000fe20003f24070 */
[----:B------:R-:W-:Y:S01]  /*96f0*/  IMAD.MOV.U32 R8, RZ, RZ, -0x1 ;  /* 0xffffffffff087424 */ /* 0x000fe200078e00ff */
[----:B------:R-:W-:-:S02]  /*9700*/  LOP3.LUT R4, R4, 0x1, RZ, 0xc0, !PT ;  /* 0x0000000104047812 */ /* 0x000fc400078ec0ff */
[----:B------:R-:W-:Y:S01]  /*9710*/  ISETP.LT.U32.AND P1, PT, R13, 0x4, P1 ;  /* 0x000000040d00780c */ /* 0x000fe20000f21070 */
[----:B------:R-:W0:Y:S01]  /*9720*/  @P3 S2R R6, SR_CgaCtaId ;  /* 0x0000000000063919 */ /* 0x000e220000008800 */
[----:B------:R-:W-:Y:S02]  /*9730*/  @P3 MOV R5, 0x400 ;  /* 0x0000040000053802 */ /* 0x000fe40000000f00 */
[----:B------:R-:W-:Y:S02]  /*9740*/  IADD3.X R17, R17, UR13, RZ, P4, !PT ;  /* 0x0000000d11117c10 */ /* 0x000fe4000a7fe4ff */
[----:B------:R-:W-:Y:S02]  /*9750*/  ISETP.GE.U32.AND P4, PT, R16, UR4, PT ;  /* 0x0000000410007c0c */ /* 0x000fe4000bf86070 */
[----:B------:R-:W-:Y:S02]  /*9760*/  LOP3.LUT R0, R0, 0x3, RZ, 0xc0, !PT ;  /* 0x0000000300007812 */ /* 0x000fe400078ec0ff */
[----:B------:R-:W-:-:S02]  /*9770*/  PRMT R11, RZ, 0x7610, R11 ;  /* 0x00007610ff0b7816 */ /* 0x000fc4000000000b */
[----:B0-----:R-:W-:-:S04]  /*9780*/  @P3 LEA R5, R6, R5, 0x18 ;  /* 0x0000000506053211 */ /* 0x001fc800078ec0ff */
[----:B------:R0:W-:Y:S01]  /*9790*/  @P3 SYNCS.ARRIVE.TRANS64.A1T0 RZ, [R5+URZ+0x58], RZ ;  /* 0x000058ff05ff39a7 */ /* 0x0001e2000810003f */
[----:B------:R-:W-:Y:S02]  /*97a0*/  ISETP.NE.U32.AND P3, PT, R4, 0x1, PT ;  /* 0x000000010400780c */ /* 0x000fe40003f65070 */
[----:B------:R-:W-:Y:S02]  /*97b0*/  SEL R4, RZ, 0x1, !P1 ;  /* 0x00000001ff047807 */ /* 0x000fe40004800000 */
[----:B------:R-:W-:Y:S02]  /*97c0*/  ISETP.GE.U32.AND.EX P1, PT, R17, UR5, PT, P4 ;  /* 0x0000000511007c0c */ /* 0x000fe4000bf26140 */
[----:B------:R-:W-:-:S04]  /*97d0*/  ISETP.GT.U32.AND P3, PT, R13, 0x3, !P3 ;  /* 0x000000030d00780c */ /* 0x000fc80005f64070 */
[----:B0-----:R-:W-:-:S04]  /*97e0*/  SEL R5, RZ, 0x1, !P3 ;  /* 0x00000001ff057807 */ /* 0x001fc80005800000 */
[--C-:B------:R-:W-:Y:S02]  /*97f0*/  LOP3.LUT R3, R5, R3, R4.reuse, 0x96, !PT ;  /* 0x0000000305037212 */ /* 0x100fe400078e9604 */
[----:B------:R-:W-:Y:S01]  /*9800*/  PRMT R4, RZ, 0x7610, R4 ;  /* 0x00007610ff047816 */ /* 0x000fe20000000004 */
[----:B------:R-:W-:Y:S06]  /*9810*/  @P1 BRA `(.L_x_303) ;  /* 0x00000004004c1947 */ /* 0x000fec0003800000 */
[----:B------:R-:W-:Y:S01]  /*9820*/  ULDC.64 UR4, c[0x0][0x628] ;  /* 0x00018a0000047ab9 */ /* 0x000fe20000000a00 */
[----:B------:R-:W0:Y:S01]  /*9830*/  S2R R14, SR_CTAID.X ;  /* 0x00000000000e7919 */ /* 0x000e220000002500 */
[----:B------:R-:W-:Y:S01]  /*9840*/  ISETP.NE.U32.AND P1, PT, RZ, UR4, PT ;  /* 0x00000004ff007c0c */ /* 0x000fe2000bf25070 */
[----:B------:R-:W-:Y:S01]  /*9850*/  ULDC UR7, c[0x0][0x630] ;  /* 0x00018c0000077ab9 */ /* 0x000fe20000000800 */
[----:B------:R-:W-:Y:S01]  /*9860*/  IMAD.MOV.U32 R4, RZ, RZ, R16 ;  /* 0x000000ffff047224 */ /* 0x000fe200078e0010 */
[----:B------:R-:W1:Y:S01]  /*9870*/  S2R R12, SR_CTAID.Y ;  /* 0x00000000000c7919 */ /* 0x000e620000002600 */
[----:B------:R-:W-:Y:S01]  /*9880*/  ISETP.NE.AND.EX P1, PT, RZ, UR5, PT, P1 ;  /* 0x00000005ff007c0c */ /* 0x000fe2000bf25310 */
[----:B------:R-:W-:-:S12]  /*9890*/  IMAD.MOV.U32 R5, RZ, RZ, R17 ;  /* 0x000000ffff057224 */ /* 0x000fd800078e0011 */
[----:B------:R-:W-:Y:S05]  /*98a0*/  @!P1 BRA `(.L_x_304) ;  /* 0x0000000000289947 */ /* 0x000fea0003800000 */
[----:B------:R-:W-:Y:S02]  /*98b0*/  ULDC UR6, c[0x0][0x634] ;  /* 0x00018d0000067ab9 */ /* 0x000fe40000000800 */
[----:B------:R-:W-:-:S05]  /*98c0*/  IADD3 R9, P1, R16, UR6, RZ ;  /* 0x0000000610097c10 */ /* 0x000fca000ff3e0ff */
[----:B------:R-:W-:-:S04]  /*98d0*/  IMAD.X R15, RZ, RZ, R17, P1 ;  /* 0x000000ffff0f7224 */ /* 0x000fc800008e0611 */
[----:B------:R-:W-:-:S04]  /*98e0*/  IMAD.WIDE.U32 R6, R15, UR4, RZ ;  /* 0x000000040f067c25 */ /* 0x000fc8000f8e00ff */
[----:B------:R-:W-:-:S04]  /*98f0*/  IMAD.WIDE.U32 R6, P1, R9, UR5, R6 ;  /* 0x0000000509067c25 */ /* 0x000fc8000f820006 */
[----:B------:R-:W-:-:S04]  /*9900*/  IMAD.WIDE.U32 R8, R9, UR4, RZ ;  /* 0x0000000409087c25 */ /* 0x000fc8000f8e00ff */
[----:B------:R-:W-:Y:S01]  /*9910*/  IMAD.X R5, RZ, RZ, RZ, P1 ;  /* 0x000000ffff057224 */ /* 0x000fe200008e06ff */
[----:B------:R-:W-:Y:S01]  /*9920*/  IADD3 RZ, P1, R9, R6, RZ ;  /* 0x0000000609ff7210 */ /* 0x000fe20007f3e0ff */
[----:B------:R-:W-:-:S04]  /*9930*/  IMAD.MOV.U32 R4, RZ, RZ, R7 ;  /* 0x000000ffff047224 */ /* 0x000fc800078e0007 */
[----:B------:R-:W-:-:S08]  /*9940*/  IMAD.WIDE.U32.X R4, R15, UR5, R4, P1 ;  /* 0x000000050f047c25 */ /* 0x000fd000088e0404 */
.L_x_304:
[--C-:B------:R-:W-:Y:S01]  /*9950*/  SHF.R.U64 R8, R4, UR7, R5.reuse ;  /* 0x0000000704087c19 */ /* 0x100fe20008001205 */
[----:B------:R-:W-:Y:S01]  /*9960*/  ULDC.64 UR4, c[0x0][0x620] ;  /* 0x0001880000047ab9 */ /* 0x000fe20000000a00 */
[----:B------:R-:W-:Y:S01]  /*9970*/  SHF.R.U32.HI R4, RZ, UR7, R5 ;  /* 0x00000007ff047c19 */ /* 0x000fe20008011605 */
[----:B------:R-:W2:Y:S01]  /*9980*/  LDC R25, c[0x0][0x144] ;  /* 0x00005100ff197b82 */ /* 0x000ea20000000800 */
[----:B------:R-:W-:Y:S01]  /*9990*/  IADD3 R7, P1, RZ, -R8, RZ ;  /* 0x80000008ff077210 */ /* 0x000fe20007f3e0ff */
[----:B------:R-:W-:Y:S01]  /*99a0*/  ULDC.64 UR8, c[0x0][0x640] ;  /* 0x0001900000087ab9 */ /* 0x000fe20000000a00 */
[----:B0-----:R-:W-:Y:S01]  /*99b0*/  I2FP.F32.U32 R9, R14 ;  /* 0x0000000e00097245 */ /* 0x001fe20000201000 */
[----:B------:R-:W-:Y:S02]  /*99c0*/  ULDC UR6, c[0x0][0x608] ;  /* 0x0001820000067ab9 */ /* 0x000fe40000000800 */
[----:B------:R-:W-:Y:S01]  /*99d0*/  IMAD.X R4, RZ, RZ, ~R4, P1 ;  /* 0x000000ffff047224 */ /* 0x000fe200008e0e04 */
[----:B------:R-:W-:Y:S01]  /*99e0*/  ISETP.NE.U32.AND P1, PT, RZ, UR8, PT ;  /* 0x00000008ff007c0c */ /* 0x000fe2000bf25070 */
[----:B------:R-:W0:Y:S02]  /*99f0*/  LDC R21, c[0x0][0x148] ;  /* 0x00005200ff157b82 */ /* 0x000e240000000800 */
[----:B------:R-:W-:Y:S01]  /*9a00*/  IMAD R6, R4, UR4, RZ ;  /* 0x0000000404067c24 */ /* 0x000fe2000f8e02ff */
[----:B------:R-:W-:Y:S01]  /*9a10*/  ISETP.NE.AND.EX P1, PT, RZ, UR9, PT, P1 ;  /* 0x00000009ff007c0c */ /* 0x000fe2000bf25310 */
[----:B------:R-:W-:Y:S01]  /*9a20*/  IMAD.WIDE.U32 R4, R7, UR4, R16 ;  /* 0x0000000407047c25 */ /* 0x000fe2000f8e0010 */
[----:B------:R-:W-:-:S03]  /*9a30*/  ULDC UR4, c[0x0][0x150] ;  /* 0x0000540000047ab9 */ /* 0x000fc60000000800 */
[----:B------:R-:W-:Y:S02]  /*9a40*/  IMAD R7, R7, UR5, R6 ;  /* 0x0000000507077c24 */ /* 0x000fe4000f8e0206 */
[----:B------:R-:W-:Y:S01]  /*9a50*/  FMUL R6, R9, UR4 ;  /* 0x0000000409067c20 */ /* 0x000fe20008400000 */
[----:B------:R-:W-:Y:S01]  /*9a60*/  ULDC UR4, c[0x0][0x618] ;  /* 0x0001860000047ab9 */ /* 0x000fe20000000800 */
[----:B------:R-:W-:Y:S01]  /*9a70*/  ULDC UR5, c[0x0][0x154] ;  /* 0x0000550000057ab9 */ /* 0x000fe20000000800 */
[----:B------:R-:W-:-:S03]  /*9a80*/  IMAD.IADD R5, R5, 0x1, R7 ;  /* 0x0000000105057824 */ /* 0x000fc600078e0207 */
[----:B------:R-:W3:Y:S02]  /*9a90*/  F2I.U32.TRUNC.NTZ R6, R6 ;  /* 0x0000000600067305 */ /* 0x000ee4000020f000 */
[----:B------:R-:W-:Y:S02]  /*9aa0*/  SHF.R.U64 R9, R4, UR4, R5 ;  /* 0x0000000404097c19 */ /* 0x000fe40008001205 */
[----:B-1----:R-:W-:-:S05]  /*9ab0*/  I2FP.F32.U32 R4, R12 ;  /* 0x0000000c00047245 */ /* 0x002fca0000201000 */
[----:B------:R-:W-:Y:S01]  /*9ac0*/  FMUL R22, R4, UR5 ;  /* 0x0000000504167c20 */ /* 0x000fe20008400000 */
[----:B------:R-:W-:Y:S01]  /*9ad0*/  SHF.R.U32.HI R4, RZ, UR4, R5 ;  /* 0x00000004ff047c19 */ /* 0x000fe20008011605 */
[----:B------:R-:W-:-:S03]  /*9ae0*/  ULDC UR4, c[0x0][0x658] ;  /* 0x0001960000047ab9 */ /* 0x000fc60000000800 */
[--C-:B------:R-:W-:Y:S01]  /*9af0*/  SHF.R.U64 R20, R9, UR6, R4.reuse ;  /* 0x0000000609147c19 */ /* 0x100fe20008001204 */
[----:B------:R-:W1:Y:S01]  /*9b00*/  F2I.U32.TRUNC.NTZ R22, R22 ;  /* 0x0000001600167305 */ /* 0x000e62000020f000 */
[----:B------:R-:W-:Y:S01]  /*9b10*/  SHF.R.U32.HI R5, RZ, UR6, R4 ;  /* 0x00000006ff057c19 */ /* 0x000fe20008011604 */
[----:B---3--:R-:W-:-:S03]  /*9b20*/  IMAD.MOV R6, RZ, RZ, -R6 ;  /* 0x000000ffff067224 */ /* 0x008fc600078e0a06 */
[--C-:B------:R-:W-:Y:S01]  /*9b30*/  SHF.R.U64 R15, R20, UR4, R5.reuse ;  /* 0x00000004140f7c19 */ /* 0x100fe20008001205 */
[----:B--2---:R-:W-:Y:S01]  /*9b40*/  IMAD R14, R25, R6, R14 ;  /* 0x00000006190e7224 */ /* 0x004fe200078e020e */
[----:B------:R-:W-:-:S03]  /*9b50*/  SHF.R.U32.HI R23, RZ, UR4, R5 ;  /* 0x00000004ff177c19 */ /* 0x000fc60008011605 */
[----:B------:R-:W-:Y:S02]  /*9b60*/  IMAD.MOV.U32 R4, RZ, RZ, R15 ;  /* 0x000000ffff047224 */ /* 0x000fe400078e000f */
[----:B------:R-:W-:Y:S01]  /*9b70*/  IMAD.MOV.U32 R5, RZ, RZ, R23 ;  /* 0x000000ffff057224 */ /* 0x000fe200078e0017 */
[----:B-1----:R-:W-:Y:S06]  /*9b80*/  @!P1 BRA `(.L_x_305) ;  /* 0x0000000000289947 */ /* 0x002fec0003800000 */
[----:B------:R-:W-:Y:S02]  /*9b90*/  ULDC UR4, c[0x0][0x64c] ;  /* 0x0001930000047ab9 */ /* 0x000fe40000000800 */
[----:B------:R-:W-:-:S05]  /*9ba0*/  IADD3 R5, P1, R15, UR4, RZ ;  /* 0x000000040f057c10 */ /* 0x000fca000ff3e0ff */
[----:B------:R-:W-:-:S04]  /*9bb0*/  IMAD.X R23, RZ, RZ, R23, P1 ;  /* 0x000000ffff177224 */ /* 0x000fc800008e0617 */
[----:B------:R-:W-:-:S04]  /*9bc0*/  IMAD.WIDE.U32 R6, R23, UR8, RZ ;  /* 0x0000000817067c25 */ /* 0x000fc8000f8e00ff */
[----:B------:R-:W-:-:S04]  /*9bd0*/  IMAD.WIDE.U32 R6, P1, R5, UR9, R6 ;  /* 0x0000000905067c25 */ /* 0x000fc8000f820006 */
[----:B------:R-:W-:-:S04]  /*9be0*/  IMAD.WIDE.U32 R4, R5, UR8, RZ ;  /* 0x0000000805047c25 */ /* 0x000fc8000f8e00ff */
[----:B------:R-:W-:Y:S01]  /*9bf0*/  IMAD.MOV.U32 R4, RZ, RZ, R7 ;  /* 0x000000ffff047224 */ /* 0x000fe200078e0007 */
[----:B------:R-:W-:Y:S01]  /*9c00*/  IADD3 RZ, P3, R5, R6, RZ ;  /* 0x0000000605ff7210 */ /* 0x000fe20007f7e0ff */
[----:B------:R-:W-:-:S04]  /*9c10*/  IMAD.X R5, RZ, RZ, RZ, P1 ;  /* 0x000000ffff057224 */ /* 0x000fc800008e06ff */
[----:B------:R-:W-:-:S08]  /*9c20*/  IMAD.WIDE.U32.X R4, R23, UR9, R4, P3 ;  /* 0x0000000917047c25 */ /* 0x000fd000098e0404 */
.L_x_305:
[----:B------:R-:W-:Y:S01]  /*9c30*/  ISETP.NE.AND P1, PT, R2, 0x1, PT ;  /* 0x000000010200780c */ /* 0x000fe20003f25270 */
[----:B------:R-:W-:Y:S01]  /*9c40*/  ULDC UR4, c[0x0][0x648] ;  /* 0x0001920000047ab9 */ /* 0x000fe20000000800 */
[----:B------:R-:W-:Y:S01]  /*9c50*/  LOP3.LUT R20, R20, UR17, RZ, 0xc0, !PT ;  /* 0x0000001114147c12 */ /* 0x000fe2000f8ec0ff */
[----:B------:R-:W-:Y:S01]  /*9c60*/  IMAD.MOV R22, RZ, RZ, -R22 ;  /* 0x000000ffff167224 */ /* 0x000fe200078e0a16 */
[----:B------:R-:W-:Y:S01]  /*9c70*/  SHF.R.U64 R5, R4, UR4, R5 ;  /* 0x0000000404057c19 */ /* 0x000fe20008001205 */
[----:B------:R-:W-:Y:S01]  /*9c80*/  ULDC UR4, c[0x0][0x638] ;  /* 0x00018e0000047ab9 */ /* 0x000fe20000000800 */
[----:B------:R-:W-:Y:S01]  /*9c90*/  LOP3.LUT R6, R9, UR16, RZ, 0xc0, !PT ;  /* 0x0000001009067c12 */ /* 0x000fe2000f8ec0ff */
[----:B------:R-:W-:Y:S02]  /*9ca0*/  ULDC UR5, c[0x0][0x610] ;  /* 0x0001840000057ab9 */ /* 0x000fe40000000800 */
[----:B------:R-:W-:Y:S02]  /*9cb0*/  IMAD.MOV R4, RZ, RZ, -R5 ;  /* 0x000000ffff047224 */ /* 0x000fe400078e0a05 */
[----:B------:R-:W-:-:S02]  /*9cc0*/  IMAD R5, R5, UR18, R20 ;  /* 0x0000001205057c24 */ /* 0x000fc4000f8e0214 */
[----:B0-----:R-:W-:Y:S02]  /*9cd0*/  @P1 IMAD R14, R21, R22, R12 ;  /* 0x00000016150e1224 */ /* 0x001fe400078e020c */
[----:B------:R-:W-:Y:S01]  /*9ce0*/  IMAD R15, R4, UR4, R15 ;  /* 0x00000004040f7c24 */ /* 0x000fe2000f8e020f */
[----:B------:R-:W-:Y:S01]  /*9cf0*/  ULDC UR4, c[0x0][0x600] ;  /* 0x0001800000047ab9 */ /* 0x000fe20000000800 */
[----:B------:R-:W-:Y:S02]  /*9d00*/  IMAD R14, R5, UR5, R14 ;  /* 0x00000005050e7c24 */ /* 0x000fe4000f8e020e */
[----:B------:R-:W-:Y:S02]  /*9d10*/  IMAD R15, R15, UR4, R6 ;  /* 0x000000040f0f7c24 */ /* 0x000fe4000f8e0206 */
[----:B------:R-:W-:-:S03]  /*9d20*/  IMAD.MOV.U32 R4, RZ, RZ, 0x1 ;  /* 0x00000001ff047424 */ /* 0x000fc600078e00ff */
[----:B------:R-:W-:Y:S02]  /*9d30*/  SEL R9, R15, R14, !P1 ;  /* 0x0000000e0f097207 */ /* 0x000fe40004800000 */
[----:B------:R-:W-:-:S07]  /*9d40*/  SEL R7, R14, R15, !P1 ;  /* 0x0000000f0e077207 */ /* 0x000fce0004800000 */
.L_x_303:
[----:B------:R-:W-:Y:S05]  /*9d50*/  BSYNC B1 ;  /* 0x0000000000017941 */ /* 0x000fea0003800000 */
.L_x_302:
[----:B------:R-:W-:-:S13]  /*9d60*/  LOP3.LUT P1, RZ, R4, 0xff, RZ, 0xc0, !PT ;  /* 0x000000ff04ff7812 */ /* 0x000fda000782c0ff */
[----:B------:R-:W-:Y:S05]  /*9d70*/  @P1 BRA `(.L_x_306) ;  /* 0xfffffff400481947 */ /* 0x000fea000383ffff */
[----:B------:R-:W-:Y:S05]  /*9d80*/  BSYNC B0 ;  /* 0x0000000000007941 */ /* 0x000fea0003800000 */
.L_x_294:
[----:B------:R-:W-:-:S03]  /*9d90*/  UMOV UR4, 0xffffffff ;  /* 0xffffffff00047882 */ /* 0x000fc60000000000 */
[----:B------:R-:W-:Y:S05]  /*9da0*/  BRA.DIV UR4, `(.L_x_307) ;  /* 0x0000000604147947 */ /* 0x000fea000b800000 */
[----:B------:R-:W-:-:S13]  /*9db0*/  ELECT P6, URZ, PT ;  /* 0x00000000003f782f */ /* 0x000fda00038c0000 */
.L_x_321:
[----:B------:R-:W-:Y:S04]  /*9dc0*/  BSSY B0, `(.L_x_308) ;  /* 0x000002b000007945 */ /* 0x000fe80003800000 */
[----:B------:R-:W-:Y:S05]  /*9dd0*/  @!P6 BRA `(.L_x_309) ;  /* 0x0000000000a4e947 */ /* 0x000fea0003800000 */
[----:B------:R-:W-:-:S04]  /*9de0*/  LOP3.LUT R19, R19, 0x2, RZ, 0xfc, !PT ;  /* 0x0000000213137812 */ /* 0x000fc800078efcff */
[----:B------:R-:W-:-:S13]  /*9df0*/  ISETP.NE.AND P0, PT, R19, 0x3, PT ;  /* 0x000000031300780c */ /* 0x000fda0003f05270 */
[----:B------:R-:W-:Y:S05]  /*9e00*/  @!P0 BRA `(.L_x_310) ;  /* 0x0000000000048947 */ /* 0x000fea0003800000 */
[----:B------:R-:W-:Y:S01]  /*9e10*/  BPT.TRAP 0x1 ;  /* 0x000000040000795c */ /* 0x000fe20000300000 */
.L_x_310:
[----:B------:R-:W0:Y:S01]  /*9e20*/  S2R R5, SR_CgaCtaId ;  /* 0x0000000000057919 */ /* 0x000e220000008800 */
[----:B------:R-:W-:Y:S02]  /*9e30*/  MOV R2, 0x400 ;  /* 0x0000040000027802 */ /* 0x000fe40000000f00 */
[----:B------:R-:W-:Y:S02]  /*9e40*/  SHF.L.U32 R4, R3, 0x1f, RZ ;  /* 0x0000001f03047819 */ /* 0x000fe400000006ff */
[----:B0-----:R-:W-:-:S05]  /*9e50*/  LEA R5, R5, R2, 0x18 ;  /* 0x0000000205057211 */ /* 0x001fca00078ec0ff */
[----:B------:R-:W-:-:S04]  /*9e60*/  VIADD R5, R5, 0x20 ;  /* 0x0000002005057836 */ /* 0x000fc80000000000 */
[C---:B------:R-:W-:Y:S02]  /*9e70*/  IMAD R7, R0.reuse, 0x8, R5 ;  /* 0x0000000800077824 */ /* 0x040fe400078e0205 */
[----:B------:R-:W-:Y:S02]  /*9e80*/  VIADD R0, R0, 0x1 ;  /* 0x0000000100007836 */ /* 0x000fe40000000000 */
[----:B------:R-:W0:Y:S03]  /*9e90*/  SYNCS.PHASECHK.TRANS64.TRYWAIT P0, [R7+URZ], R4 ;  /* 0x00000004070075a7 */ /* 0x000e26000800017f */
[----:B------:R-:W-:-:S04]  /*9ea0*/  ISETP.NE.AND P1, PT, R0, 0x4, PT ;  /* 0x000000040000780c */ /* 0x000fc80003f25270 */
[----:B------:R-:W-:Y:S02]  /*9eb0*/  SEL R2, RZ, 0x1, P1 ;  /* 0x00000001ff027807 */ /* 0x000fe40000800000 */
[----:B------:R-:W-:Y:S02]  /*9ec0*/  SEL R0, R0, RZ, P1 ;  /* 0x000000ff00007207 */ /* 0x000fe40000800000 */
[----:B------:R-:W-:-:S03]  /*9ed0*/  LOP3.LUT R9, R3, R2, RZ, 0x3c, !PT ;  /* 0x0000000203097212 */ /* 0x000fc600078e3cff */
[----:B------:R-:W-:Y:S01]  /*9ee0*/  IMAD R6, R0, 0x8, R5 ;  /* 0x0000000800067824 */ /* 0x000fe200078e0205 */
[----:B------:R-:W-:Y:S01]  /*9ef0*/  SHF.L.U32 R3, R9, 0x1f, RZ ;  /* 0x0000001f09037819 */ /* 0x000fe200000006ff */
[----:B0-----:R-:W-:Y:S06]  /*9f00*/  @!P0 BRA `(.L_x_311) ;  /* 0x0000000000dc8947 */ /* 0x001fec0003800000 */
.L_x_322:
[----:B------:R-:W1:Y:S01]  /*9f10*/  SYNCS.PHASECHK.TRANS64.TRYWAIT P0, [R6+URZ], R3 ;  /* 0x00000003060075a7 */ /* 0x000e62000800017f */
[----:B------:R-:W-:-:S05]  /*9f20*/  VIADD R0, R0, 0x1 ;  /* 0x0000000100007836 */ /* 0x000fca0000000000 */
[----:B------:R-:W-:-:S04]  /*9f30*/  ISETP.NE.AND P1, PT, R0, 0x4, PT ;  /* 0x000000040000780c */ /* 0x000fc80003f25270 */
[----:B------:R-:W-:Y:S02]  /*9f40*/  SEL R2, RZ, 0x1, P1 ;  /* 0x00000001ff027807 */ /* 0x000fe40000800000 */
[----:B------:R-:W-:Y:S02]  /*9f50*/  SEL R0, R0, RZ, P1 ;  /* 0x000000ff00007207 */ /* 0x000fe40000800000 */
[----:B------:R-:W-:-:S03]  /*9f60*/  LOP3.LUT R9, R9, R2, RZ, 0x3c, !PT ;  /* 0x0000000209097212 */ /* 0x000fc600078e3cff */
[----:B0-----:R-:W-:Y:S01]  /*9f70*/  IMAD R7, R0, 0x8, R5 ;  /* 0x0000000800077824 */ /* 0x001fe200078e0205 */
[----:B------:R-:W-:Y:S01]  /*9f80*/  SHF.L.U32 R4, R9, 0x1f, RZ ;  /* 0x0000001f09047819 */ /* 0x000fe200000006ff */
[----:B-1----:R-:W-:Y:S06]  /*9f90*/  @!P0 BRA `(.L_x_312) ;  /* 0x0000000000cc8947 */ /* 0x002fec0003800000 */
.L_x_323:
[----:B------:R-:W1:Y:S01]  /*9fa0*/  SYNCS.PHASECHK.TRANS64.TRYWAIT P0, [R7+URZ], R4 ;  /* 0x00000004070075a7 */ /* 0x000e62000800017f */
[----:B------:R-:W-:-:S05]  /*9fb0*/  VIADD R0, R0, 0x1 ;  /* 0x0000000100007836 */ /* 0x000fca0000000000 */
[----:B------:R-:W-:-:S04]  /*9fc0*/  ISETP.NE.AND P1, PT, R0, 0x4, PT ;  /* 0x000000040000780c */ /* 0x000fc80003f25270 */
[----:B------:R-:W-:Y:S02]  /*9fd0*/  SEL R2, RZ, 0x1, P1 ;  /* 0x00000001ff027807 */ /* 0x000fe40000800000 */
[----:B------:R-:W-:Y:S02]  /*9fe0*/  SEL R0, R0, RZ, P1 ;  /* 0x000000ff00007207 */ /* 0x000fe40000800000 */
[----:B------:R-:W-:Y:S01]  /*9ff0*/  LOP3.LUT R2, R9, R2, RZ, 0x3c, !PT ;  /* 0x0000000209027212 */ /* 0x000fe200078e3cff */
[----:B-1----:R-:W-:Y:S06]  /*a000*/  @!P0 BRA `(.L_x_313) ;  /* 0x0000000000c48947 */ /* 0x002fec0003800000 */
.L_x_324:
[----:B------:R-:W-:Y:S01]  /*a010*/  IMAD R5, R0, 0x8, R5 ;  /* 0x0000000800057824 */ /* 0x000fe200078e0205 */
[----:B------:R-:W-:-:S07]  /*a020*/  SHF.L.U32 R0, R2, 0x1f, RZ ;  /* 0x0000001f02007819 */ /* 0x000fce00000006ff */
.L_x_314:
[----:B--2---:R2:W3:Y:S02]  /*a030*/  SYNCS.PHASECHK.TRANS64.TRYWAIT P0, [R5+URZ], R0 ;  /* 0x00000000050075a7 */ /* 0x0044e4000800017f */
[----:B---3--:R-:W-:Y:S05]  /*a040*/  @!P0 NANOSLEEP.SYNCS 0x989680 ;  /* 0x009896800000895d */ /* 0x008fea0003900000 */
[----:B------:R-:W3:Y:S02]  /*a050*/  @!P0 SYNCS.PHASECHK.TRANS64 P0, [R5+URZ], R0 ;  /* 0x00000000050085a7 */ /* 0x000ee4000800007f */
[----:B---3--:R-:W-:Y:S05]  /*a060*/  @!P0 BRA `(.L_x_314) ;  /* 0xfffffffc00f08947 */ /* 0x008fea000383ffff */
.L_x_309:
[----:B------:R-:W-:Y:S05]  /*a070*/  BSYNC B0 ;  /* 0x0000000000007941 */ /* 0x000fea0003800000 */
.L_x_308:
[----:B------:R-:W-:Y:S05]  /*a080*/  EXIT ;  /* 0x000000000000794d */ /* 0x000fea0003800000 */
.L_x_17:
[----:B----4-:R4:W0:Y:S02]  /*a090*/  SYNCS.PHASECHK.TRANS64.TRYWAIT P1, [R3+URZ], R0 ;  /* 0x00000000030075a7 */ /* 0x010824000802017f */
[----:B0-----:R-:W-:Y:S05]  /*a0a0*/  @!P1 NANOSLEEP.SYNCS 0x989680 ;  /* 0x009896800000995d */ /* 0x001fea0003900000 */
[----:B------:R-:W0:Y:S02]  /*a0b0*/  @!P1 SYNCS.PHASECHK.TRANS64 P1, [R3+URZ], R0 ;  /* 0x00000000030095a7 */ /* 0x000e24000802007f */
[----:B0-----:R-:W-:Y:S05]  /*a0c0*/  @!P1 BRA `(.L_x_17) ;  /* 0xfffffffc00f09947 */ /* 0x001fea000383ffff */
[----:B------:R-:W-:Y:S05]  /*a0d0*/  BRA `(.L_x_16) ;  /* 0xffffff7000647947 */ /* 0x000fea000383ffff */
.L_x_22:
[----:B-1----:R1:W3:Y:S02]  /*a0e0*/  SYNCS.PHASECHK.TRANS64.TRYWAIT P1, [R5+URZ], R4 ;  /* 0x00000004050075a7 */ /* 0x0022e4000802017f */
[----:B---3--:R-:W-:Y:S05]  /*a0f0*/  @!P1 NANOSLEEP.SYNCS 0x989680 ;  /* 0x009896800000995d */ /* 0x008fea0003900000 */
[----:B------:R-:W3:Y:S02]  /*a100*/  @!P1 SYNCS.PHASECHK.TRANS64 P1, [R5+URZ], R4 ;  /* 0x00000004050095a7 */ /* 0x000ee4000802007f */
[----:B---3--:R-:W-:Y:S05]  /*a110*/  @!P1 BRA `(.L_x_22) ;  /* 0xfffffffc00f09947 */ /* 0x008fea000383ffff */
[----:B------:R-:W-:Y:S05]  /*a120*/  BRA `(.L_x_21) ;  /* 0xffffff7400a07947 */ /* 0x000fea000383ffff */
.L_x_295:
[----:B------:R-:W-:Y:S01]  /*a130*/  BSSY B1, `(.L_x_315) ;  /* 0x0000006000017945 */ /* 0x000fe20003800000 */
[----:B------:R-:W-:-:S07]  /*a140*/  IMAD.MOV.U32 R15, RZ, RZ, -0x1 ;  /* 0xffffffffff0f7424 */ /* 0x000fce00078e00ff */
[----:B------:R-:W-:Y:S05]  /*a150*/  WARPSYNC.COLLECTIVE R15, `(.L_x_316) ;  /* 0x000000000f0c7348 */ /* 0x000fea0003c00000 */
[----:B------:R-:W-:Y:S02]  /*a160*/  ELECT P6, UR62, PT ;  /* 0x00000000003e782f */ /* 0x000fe400038c0000 */
[----:B------:R-:W-:Y:S01]  /*a170*/  MOV R14, UR62 ;  /* 0x0000003e000e7c02 */ /* 0x000fe20008000f00 */
[----:B------:R-:W-:Y:S10]  /*a180*/  ENDCOLLECTIVE ;  /* 0x000000000000791b */ /* 0x000ff40003800000 */
.L_x_316:
[----:B------:R-:W-:Y:S05]  /*a190*/  BSYNC B1 ;  /* 0x0000000000017941 */ /* 0x000fea0003800000 */
.L_x_315:
[----:B------:R-:W-:Y:S05]  /*a1a0*/  BRA `(.L_x_317) ;  /* 0xfffffff000487947 */ /* 0x000fea000383ffff */
.L_x_298:
[----:B0-----:R0:W1:Y:S02]  /*a1b0*/  SYNCS.PHASECHK.TRANS64.TRYWAIT P1, [R12+URZ+0x20], R7 ;  /* 0x000020070c0075a7 */ /* 0x001064000802017f */
[----:B-1----:R-:W-:Y:S05]  /*a1c0*/  @!P1 NANOSLEEP.SYNCS 0x989680 ;  /* 0x009896800000995d */ /* 0x002fea0003900000 */
[----:B------:R-:W1:Y:S02]  /*a1d0*/  @!P1 SYNCS.PHASECHK.TRANS64 P1, [R12+URZ+0x20], R7 ;  /* 0x000020070c0095a7 */ /* 0x000e64000802007f */
[----:B-1----:R-:W-:Y:S05]  /*a1e0*/  @!P1 BRA `(.L_x_298) ;  /* 0xfffffffc00f09947 */ /* 0x002fea000383ffff */
[----:B------:R-:W-:Y:S05]  /*a1f0*/  BRA `(.L_x_318) ;  /* 0xfffffff0007c7947 */ /* 0x000fea000383ffff */
.L_x_307:
[----:B------:R-:W-:Y:S01]  /*a200*/  BSSY B0, `(.L_x_319) ;  /* 0x0000006000007945 */ /* 0x000fe20003800000 */
[----:B------:R-:W-:-:S07]  /*a210*/  IMAD.MOV.U32 R15, RZ, RZ, -0x1 ;  /* 0xffffffffff0f7424 */ /* 0x000fce00078e00ff */
[----:B------:R-:W-:Y:S05]  /*a220*/  WARPSYNC.COLLECTIVE R15, `(.L_x_320) ;  /* 0x000000000f0c7348 */ /* 0x000fea0003c00000 */
[----:B------:R-:W-:Y:S02]  /*a230*/  ELECT P6, UR62, PT ;  /* 0x00000000003e782f */ /* 0x000fe400038c0000 */
[----:B------:R-:W-:Y:S01]  /*a240*/  MOV R14, UR62 ;  /* 0x0000003e000e7c02 */ /* 0x000fe20008000f00 */
[----:B------:R-:W-:Y:S10]  /*a250*/  ENDCOLLECTIVE ;  /* 0x000000000000791b */ /* 0x000ff40003800000 */
.L_x_320:
[----:B------:R-:W-:Y:S05]  /*a260*/  BSYNC B0 ;  /* 0x0000000000007941 */ /* 0x000fea0003800000 */
.L_x_319:
[----:B------:R-:W-:Y:S05]  /*a270*/  BRA `(.L_x_321) ;  /* 0xfffffff800d07947 */ /* 0x000fea000383ffff */
.L_x_311:
[----:B0-----:R0:W1:Y:S02]  /*a280*/  SYNCS.PHASECHK.TRANS64.TRYWAIT P0, [R7+URZ], R4 ;  /* 0x00000004070075a7 */ /* 0x001064000800017f */
[----:B-1----:R-:W-:Y:S05]  /*a290*/  @!P0 NANOSLEEP.SYNCS 0x989680 ;  /* 0x009896800000895d */ /* 0x002fea0003900000 */
[----:B------:R-:W1:Y:S02]  /*a2a0*/  @!P0 SYNCS.PHASECHK.TRANS64 P0, [R7+URZ], R4 ;  /* 0x00000004070085a7 */ /* 0x000e64000800007f */
[----:B-1----:R-:W-:Y:S05]  /*a2b0*/  @!P0 BRA `(.L_x_311) ;  /* 0xfffffffc00f08947 */ /* 0x002fea000383ffff */
[----:B------:R-:W-:Y:S05]  /*a2c0*/  BRA `(.L_x_322) ;  /* 0xfffffffc00107947 */ /* 0x000fea000383ffff */
.L_x_312:
[----:B0-----:R0:W1:Y:S02]  /*a2d0*/  SYNCS.PHASECHK.TRANS64.TRYWAIT P0, [R6+URZ], R3 ;  /* 0x00000003060075a7 */ /* 0x001064000800017f */
[----:B-1----:R-:W-:Y:S05]  /*a2e0*/  @!P0 NANOSLEEP.SYNCS 0x989680 ;  /* 0x009896800000895d */ /* 0x002fea0003900000 */
[----:B------:R-:W1:Y:S02]  /*a2f0*/  @!P0 SYNCS.PHASECHK.TRANS64 P0, [R6+URZ], R3 ;  /* 0x00000003060085a7 */ /* 0x000e64000800007f */
[----:B-1----:R-:W-:Y:S05]  /*a300*/  @!P0 BRA `(.L_x_312) ;  /* 0xfffffffc00f08947 */ /* 0x002fea000383ffff */
[----:B------:R-:W-:Y:S05]  /*a310*/  BRA `(.L_x_323) ;  /* 0xfffffffc00207947 */ /* 0x000fea000383ffff */
.L_x_313:
[----:B-1----:R1:W2:Y:S02]  /*a320*/  SYNCS.PHASECHK.TRANS64.TRYWAIT P0, [R7+URZ], R4 ;  /* 0x00000004070075a7 */ /* 0x0022a4000800017f */
[----:B--2---:R-:W-:Y:S05]  /*a330*/  @!P0 NANOSLEEP.SYNCS 0x989680 ;  /* 0x009896800000895d */ /* 0x004fea0003900000 */
[----:B------:R-:W2:Y:S02]  /*a340*/  @!P0 SYNCS.PHASECHK.TRANS64 P0, [R7+URZ], R4 ;  /* 0x00000004070085a7 */ /* 0x000ea4000800007f */
[----:B--2---:R-:W-:Y:S05]  /*a350*/  @!P0 BRA `(.L_x_313) ;  /* 0xfffffffc00f08947 */ /* 0x004fea000383ffff */
[----:B------:R-:W-:Y:S05]  /*a360*/  BRA `(.L_x_324) ;  /* 0xfffffffc00287947 */ /* 0x000fea000383ffff */
.L_x_325:
[----:B------:R-:W-:-:S00]  /*a370*/  BRA `(.L_x_325) ;  /* 0xfffffffc00fc7947 */ /* 0x000fc0000383ffff */
[----:B------:R-:W-:-:S00]  /*a380*/  NOP ;  /* 0x0000000000007918 */ /* 0x000fc00000000000 */
[----:B------:R-:W-:-:S00]  /*a390*/  NOP ;  /* 0x0000000000007918 */ /* 0x000fc00000000000 */
[----:B------:R-:W-:-:S00]  /*a3a0*/  NOP ;  /* 0x0000000000007918 */ /* 0x000fc00000000000 */
[----:B------:R-:W-:-:S00]  /*a3b0*/  NOP ;  /* 0x0000000000007918 */ /* 0x000fc00000000000 */
[----:B------:R-:W-:-:S00]  /*a3c0*/  NOP ;  /* 0x0000000000007918 */ /* 0x000fc00000000000 */
[----:B------:R-:W-:-:S00]  /*a3d0*/  NOP ;  /* 0x0000000000007918 */ /* 0x000fc00000000000 */
[----:B------:R-:W-:-:S00]  /*a3e0*/  NOP ;  /* 0x0000000000007918 */ /* 0x000fc00000000000 */
[----:B------:R-:W-:-:S00]  /*a3f0*/  NOP ;  /* 0x0000000000007918 */ /* 0x000fc00000000000 */
.L_x_326:


//--------------------- .nv.global.init           --------------------------
	.section	.nv.global.init,"aw",@progbits
.nv.global.init:
	.type		$str$22,@object
	.size		$str$22,($str$23 - $str$22)
$str$22:
        /*0000*/ 	.byte	0x6b, 0x5f, 0x74, 0x69, 0x6c, 0x65, 0x5f, 0x63, 0x6f, 0x75, 0x6e, 0x74, 0x20, 0x3e, 0x3d, 0x20
        /*0010*/ 	.byte	0x31, 0x00
	.type		$str$23,@object
	.size		$str$23,(__unnamed_1 - $str$23)
$str$23:
        /*0012*/ 	.byte	0x2f, 0x74, 0x6d, 0x70, 0x2f, 0x63, 0x75, 0x74, 0x6c, 0x61, 0x73, 0x73, 0x5f, 0x73, 0x77, 0x65
        /*0022*/ 	.byte	0x65, 0x70, 0x5f, 0x73, 0x72, 0x63, 0x2f, 0x69, 0x6e, 0x63, 0x6c, 0x75, 0x64, 0x65, 0x2f, 0x63
        /*0032*/ 	.byte	0x75, 0x74, 0x6c, 0x61, 0x73, 0x73, 0x2f, 0x67, 0x65, 0x6d, 0x6d, 0x2f, 0x63, 0x6f, 0x6c, 0x6c
        /*0042*/ 	.byte	0x65, 0x63, 0x74, 0x69, 0x76, 0x65, 0x2f, 0x73, 0x6d, 0x39, 0x30, 0x5f, 0x6d, 0x6d, 0x61, 0x5f
        /*0052*/ 	.byte	0x74, 0x6d, 0x61, 0x5f, 0x67, 0x6d, 0x6d, 0x61, 0x5f, 0x73, 0x73, 0x5f, 0x77, 0x61, 0x72, 0x70
        /*0062*/ 	.byte	0x73, 0x70, 0x65, 0x63, 0x69, 0x61, 0x6c, 0x69, 0x7a, 0x65, 0x64, 0x2e, 0x68, 0x70, 0x70, 0x00
	.type		__unnamed_1,@object
	.size		__unnamed_1,(.L_0 - __unnamed_1)
__unnamed_1:
        /*0072*/ 	.byte	0x76, 0x6f, 0x69, 0x64, 0x20, 0x63, 0x75, 0x74, 0x6c, 0x61, 0x73, 0x73, 0x3a, 0x3a, 0x67, 0x65
        /* <DEDUP_REMOVED lines=172> */
        /*0b42*/ 	.byte	0x74, 0x69, 0x74, 0x79, 0x5d, 0x00
.L_0:


//--------------------- .nv.shared._ZN7cutlass13device_kernelINS_4gemm6kernel13GemmUniversalIN4cute5tupleIJiiiiEEENS1_10collective13CollectiveMmaINS1_34MainloopSm90TmaGmmaWarpSpecializedILi4ENS5_IJNS4_1CILi1EEESB_SB_EEENS1_35KernelTmaWarpSpecializedCooperativeEEENS5_IJNSA_ILi256EEENSA_ILi128EEESG_EEEaNS5_IJlSB_lEEEaSI_NS4_8TiledMMAINS4_8MMA_AtomIJNS4_4SM904GMMA27MMA_64x128x32_S32S8S8_SS_TNEEEENS4_6LayoutINS5_IJNSA_ILi2EEESB_SB_EEENS5_IJSB_NSA_ILi0EEESS_EEEEENS5_IJNS4_10UnderscoreESV_SV_EEEEENS4_13SM90_TMA_LOADENS4_14ComposedLayoutINS4_7SwizzleILi3ELi4ELi3EEENS4_18smem_ptr_flag_bitsILi8EEENSP_INS5_IJNSA_ILi8EEESG_EEENS5_IJSG_SB_EEEEEEEvNS4_8identityESY_S18_vS19_EENS_8epilogue10collective6detail29Sm90TmaWarpSpecializedAdapterINS1C_15DefaultEpilogueIaSI_SI_NS1B_6thread17LinearCombinationIaLi1EiiLNS1G_9ScaleType4KindE0ELNS_15FloatRoundStyleE2EaEENS1_15EpilogueDefaultEEEEEvvEEEEvNT_6ParamsE --------------------------
	.section	.nv.shared._ZN7cutlass13device_kernelINS_4gemm6kernel13GemmUniversalIN4cute5tupleIJiiiiEEENS1_10collective13CollectiveMmaINS1_34MainloopSm90TmaGmmaWarpSpecializedILi4ENS5_IJNS4_1CILi1EEESB_SB_EEENS1_35KernelTmaWarpSpecializedCooperativeEEENS5_IJNSA_ILi256EEENSA_ILi128EEESG_EEEaNS5_IJlSB_lEEEaSI_NS4_8TiledMMAINS4_8MMA_AtomIJNS4_4SM904GMMA27MMA_64x128x32_S32S8S8_SS_TNEEEENS4_6LayoutINS5_IJNSA_ILi2EEESB_SB_EEENS5_IJSB_NSA_ILi0EEESS_EEEEENS5_IJNS4_10UnderscoreESV_SV_EEEEENS4_13SM90_TMA_LOADENS4_14ComposedLayoutINS4_7SwizzleILi3ELi4ELi3EEENS4_18smem_ptr_flag_bitsILi8EEENSP_INS5_IJNSA_ILi8EEESG_EEENS5_IJSG_SB_EEEEEEEvNS4_8identityESY_S18_vS19_EENS_8epilogue10collective6detail29Sm90TmaWarpSpecializedAdapterINS1C_15DefaultEpilogueIaSI_SI_NS1B_6thread17LinearCombinationIaLi1EiiLNS1G_9ScaleType4KindE0ELNS_15FloatRoundStyleE2EaEENS1_15EpilogueDefaultEEEEEvvEEEEvNT_6ParamsE,"aw",@nobits
	.sectionflags	@""
	.align	16
	.zero		1024


//--------------------- .nv.shared.reserved.0     --------------------------
	.section	.nv.shared.reserved.0,"aw",@nobits
	.weak		__nv_reservedSMEM_offset_0_alias
	.size		__nv_reservedSMEM_offset_0_alias, 0, 0
	.other		__nv_reservedSMEM_offset_0_alias,@"STO_CUDA_RESERVED_SHARED STV_DEFAULT"
__nv_reservedSMEM_offset_0_alias:
	.zero		0


//--------------------- .nv.global                --------------------------
	.section	.nv.global,"aw",@nobits
.nv.global:
	.type		_ZN40_INTERNAL_79adec51_4_k_cu_5224855a_305754cute1_E,@object
	.size		_ZN40_INTERNAL_79adec51_4_k_cu_5224855a_305754cute1_E,(_ZN40_INTERNAL_79adec51_4_k_cu_5224855a_305754cuda3std3__45__cpo6cbeginE - _ZN40_INTERNAL_79adec51_4_k_cu_5224855a_305754cute1_E)
_ZN40_INTERNAL_79adec51_4_k_cu_5224855a_305754cute1_E:
	.zero		1
	.type		_ZN40_INTERNAL_79adec51_4_k_cu_5224855a_305754cuda3std3__45__cpo6cbeginE,@object
	.size		_ZN40_INTERNAL_79adec51_4_k_cu_5224855a_305754cuda3std3__45__cpo6cbeginE,(_ZN40_INTERNAL_79adec51_4_k_cu_5224855a_305754cuda3std3__48in_placeE - _ZN40_INTERNAL_79adec51_4_k_cu_5224855a_305754cuda3std3__45__cpo6cbeginE)
_ZN40_INTERNAL_79adec51_4_k_cu_5224855a_305754cuda3std3__45__cpo6cbeginE:
	.zero		1
	.type		_ZN40_INTERNAL_79adec51_4_k_cu_5224855a_305754cuda3std3__48in_placeE,@object
	.size		_ZN40_INTERNAL_79adec51_4_k_cu_5224855a_305754cuda3std3__48in_placeE,(_ZN40_INTERNAL_79adec51_4_k_cu_5224855a_305754cuda3std6ranges3__45__cpo9iter_moveE - _ZN40_INTERNAL_79adec51_4_k_cu_5224855a_305754cuda3std3__48in_placeE)
_ZN40_INTERNAL_79adec51_4_k_cu_5224855a_305754cuda3std3__48in_placeE:
	.zero		1
	.type		_ZN40_INTERNAL_79adec51_4_k_cu_5224855a_305754cuda3std6ranges3__45__cpo9iter_moveE,@object
	.size		_ZN40_INTERNAL_79adec51_4_k_cu_5224855a_305754cuda3std6ranges3__45__cpo9iter_moveE,(_ZN40_INTERNAL_79adec51_4_k_cu_5224855a_305754cuda3std3__45__cpo5beginE - _ZN40_INTERNAL_79adec51_4_k_cu_5224855a_305754cuda3std6ranges3__45__cpo9iter_moveE)
_ZN40_INTERNAL_79adec51_4_k_cu_5224855a_305754cuda3std6ranges3__45__cpo9iter_moveE:
	.zero		1
	.type		_ZN40_INTERNAL_79adec51_4_k_cu_5224855a_305754cuda3std3__45__cpo5beginE,@object
	.size		_ZN40_INTERNAL_79adec51_4_k_cu_5224855a_305754cuda3std3__45__cpo5beginE,(_ZN40_INTERNAL_79adec51_4_k_cu_5224855a_305754cuda3std3__442_GLOBAL__N__79adec51_4_k_cu_5224855a_305756ignoreE - _ZN40_INTERNAL_79adec51_4_k_cu_5224855a_305754cuda3std3__45__cpo5beginE)
_ZN40_INTERNAL_79adec51_4_k_cu_5224855a_305754cuda3std3__45__cpo5beginE:
	.zero		1
	.type		_ZN40_INTERNAL_79adec51_4_k_cu_5224855a_305754cuda3std3__442_GLOBAL__N__79adec51_4_k_cu_5224855a_305756ignoreE,@object
	.size		_ZN40_INTERNAL_79adec51_4_k_cu_5224855a_305754cuda3std3__442_GLOBAL__N__79adec51_4_k_cu_5224855a_305756ignoreE,(_ZN40_INTERNAL_79adec51_4_k_cu_5224855a_305754cute7productE - _ZN40_INTERNAL_79adec51_4_k_cu_5224855a_305754cuda3std3__442_GLOBAL__N__79adec51_4_k_cu_5224855a_305756ignoreE)
_ZN40_INTERNAL_79adec51_4_k_cu_5224855a_305754cuda3std3__442_GLOBAL__N__79adec51_4_k_cu_5224855a_305756ignoreE:
	.zero		1
	.type		_ZN40_INTERNAL_79adec51_4_k_cu_5224855a_305754cute7productE,@object
	.size		_ZN40_INTERNAL_79adec51_4_k_cu_5224855a_305754cute7productE,(_ZN40_INTERNAL_79adec51_4_k_cu_5224855a_305754cuda3std3__45__cpo3endE - _ZN40_INTERNAL_79adec51_4_k_cu_5224855a_305754cute7productE)
_ZN40_INTERNAL_79adec51_4_k_cu_5224855a_305754cute7productE:
	.zero		1
	.type		_ZN40_INTERNAL_79adec51_4_k_cu_5224855a_305754cuda3std3__45__cpo3endE,@object
	.size		_ZN40_INTERNAL_79adec51_4_k_cu_5224855a_305754cuda3std3__45__cpo3endE,(_ZN40_INTERNAL_79adec51_4_k_cu_5224855a_305754cuda3std3__419piecewise_constructE - _ZN40_INTERNAL_79adec51_4_k_cu_5224855a_305754cuda3std3__45__cpo3endE)
_ZN40_INTERNAL_79adec51_4_k_cu_5224855a_305754cuda3std3__45__cpo3endE:
	.zero		1
	.type		_ZN40_INTERNAL_79adec51_4_k_cu_5224855a_305754cuda3std3__419piecewise_constructE,@object
	.size		_ZN40_INTERNAL_79adec51_4_k_cu_5224855a_305754cuda3std3__419piecewise_constructE,(_ZN40_INTERNAL_79adec51_4_k_cu_5224855a_305754cuda3std3__45__cpo4cendE - _ZN40_INTERNAL_79adec51_4_k_cu_5224855a_305754cuda3std3__419piecewise_constructE)
_ZN40_INTERNAL_79adec51_4_k_cu_5224855a_305754cuda3std3__419piecewise_constructE:
	.zero		1
	.type		_ZN40_INTERNAL_79adec51_4_k_cu_5224855a_305754cuda3std3__45__cpo4cendE,@object
	.size		_ZN40_INTERNAL_79adec51_4_k_cu_5224855a_305754cuda3std3__45__cpo4cendE,(_ZN40_INTERNAL_79adec51_4_k_cu_5224855a_305754cuda3std6ranges3__45__cpo4swapE - _ZN40_INTERNAL_79adec51_4_k_cu_5224855a_305754cuda3std3__45__cpo4cendE)
_ZN40_INTERNAL_79adec51_4_k_cu_5224855a_305754cuda3std3__45__cpo4cendE:
	.zero		1
	.type		_ZN40_INTERNAL_79adec51_4_k_cu_5224855a_305754cuda3std6ranges3__45__cpo4swapE,@object
	.size		_ZN40_INTERNAL_79adec51_4_k_cu_5224855a_305754cuda3std6ranges3__45__cpo4swapE,(.L_8 - _ZN40_INTERNAL_79adec51_4_k_cu_5224855a_305754cuda3std6ranges3__45__cpo4swapE)
_ZN40_INTERNAL_79adec51_4_k_cu_5224855a_305754cuda3std6ranges3__45__cpo4swapE:
	.zero		1
.L_8:


//--------------------- .nv.constant0._ZN7cutlass13device_kernelINS_4gemm6kernel13GemmUniversalIN4cute5tupleIJiiiiEEENS1_10collective13CollectiveMmaINS1_34MainloopSm90TmaGmmaWarpSpecializedILi4ENS5_IJNS4_1CILi1EEESB_SB_EEENS1_35KernelTmaWarpSpecializedCooperativeEEENS5_IJNSA_ILi256EEENSA_ILi128EEESG_EEEaNS5_IJlSB_lEEEaSI_NS4_8TiledMMAINS4_8MMA_AtomIJNS4_4SM904GMMA27MMA_64x128x32_S32S8S8_SS_TNEEEENS4_6LayoutINS5_IJNSA_ILi2EEESB_SB_EEENS5_IJSB_NSA_ILi0EEESS_EEEEENS5_IJNS4_10UnderscoreESV_SV_EEEEENS4_13SM90_TMA_LOADENS4_14ComposedLayoutINS4_7SwizzleILi3ELi4ELi3EEENS4_18smem_ptr_flag_bitsILi8EEENSP_INS5_IJNSA_ILi8EEESG_EEENS5_IJSG_SB_EEEEEEEvNS4_8identityESY_S18_vS19_EENS_8epilogue10collective6detail29Sm90TmaWarpSpecializedAdapterINS1C_15DefaultEpilogueIaSI_SI_NS1B_6thread17LinearCombinationIaLi1EiiLNS1G_9ScaleType4KindE0ELNS_15FloatRoundStyleE2EaEENS1_15EpilogueDefaultEEEEEvvEEEEvNT_6ParamsE --------------------------
	.section	.nv.constant0._ZN7cutlass13device_kernelINS_4gemm6kernel13GemmUniversalIN4cute5tupleIJiiiiEEENS1_10collective13CollectiveMmaINS1_34MainloopSm90TmaGmmaWarpSpecializedILi4ENS5_IJNS4_1CILi1EEESB_SB_EEENS1_35KernelTmaWarpSpecializedCooperativeEEENS5_IJNSA_ILi256EEENSA_ILi128EEESG_EEEaNS5_IJlSB_lEEEaSI_NS4_8TiledMMAINS4_8MMA_AtomIJNS4_4SM904GMMA27MMA_64x128x32_S32S8S8_SS_TNEEEENS4_6LayoutINS5_IJNSA_ILi2EEESB_SB_EEENS5_IJSB_NSA_ILi0EEESS_EEEEENS5_IJNS4_10UnderscoreESV_SV_EEEEENS4_13SM90_TMA_LOADENS4_14ComposedLayoutINS4_7SwizzleILi3ELi4ELi3EEENS4_18smem_ptr_flag_bitsILi8EEENSP_INS5_IJNSA_ILi8EEESG_EEENS5_IJSG_SB_EEEEEEEvNS4_8identityESY_S18_vS19_EENS_8epilogue10collective6detail29Sm90TmaWarpSpecializedAdapterINS1C_15DefaultEpilogueIaSI_SI_NS1B_6thread17LinearCombinationIaLi1EiiLNS1G_9ScaleType4KindE0ELNS_15FloatRoundStyleE2EaEENS1_15EpilogueDefaultEEEEEvvEEEEvNT_6ParamsE,"a",@progbits
	.sectionflags	@""
	.align	4
.nv.constant0._ZN7cutlass13device_kernelINS_4gemm6kernel13GemmUniversalIN4cute5tupleIJiiiiEEENS1_10collective13CollectiveMmaINS1_34MainloopSm90TmaGmmaWarpSpecializedILi4ENS5_IJNS4_1CILi1EEESB_SB_EEENS1_35KernelTmaWarpSpecializedCooperativeEEENS5_IJNSA_ILi256EEENSA_ILi128EEESG_EEEaNS5_IJlSB_lEEEaSI_NS4_8TiledMMAINS4_8MMA_AtomIJNS4_4SM904GMMA27MMA_64x128x32_S32S8S8_SS_TNEEEENS4_6LayoutINS5_IJNSA_ILi2EEESB_SB_EEENS5_IJSB_NSA_ILi0EEESS_EEEEENS5_IJNS4_10UnderscoreESV_SV_EEEEENS4_13SM90_TMA_LOADENS4_14ComposedLayoutINS4_7SwizzleILi3ELi4ELi3EEENS4_18smem_ptr_flag_bitsILi8EEENSP_INS5_IJNSA_ILi8EEESG_EEENS5_IJSG_SB_EEEEEEEvNS4_8identityESY_S18_vS19_EENS_8epilogue10collective6detail29Sm90TmaWarpSpecializedAdapterINS1C_15DefaultEpilogueIaSI_SI_NS1B_6thread17LinearCombinationIaLi1EiiLNS1G_9ScaleType4KindE0ELNS_15FloatRoundStyleE2EaEENS1_15EpilogueDefaultEEEEEvvEEEEvNT_6ParamsE:
	.zero		1664


//--------------------- SYMBOLS --------------------------

	.type		.nv.reservedSmem.offset0,@object
	.size		.nv.reservedSmem.offset0,0x4
	.type		__assertfail,@function
